// auto-generated by cutlass_sweep.gemm — config: {"arch": "sm_90", "cluster_m": 1, "cluster_n": 2, "dtype": "e5m2", "stages": 5, "tile_k": 64, "tile_m": 128, "tile_n": 64}
#include "cutlass/cutlass.h"
#include "cutlass/gemm/collective/collective_builder.hpp"
#include "cutlass/gemm/device/gemm_universal_adapter.h"
#include "cutlass/gemm/kernel/gemm_universal.hpp"
#include "cutlass/epilogue/collective/collective_builder.hpp"

using ElemA = cutlass::float_e5m2_t;
using ElemB = cutlass::float_e5m2_t;
using ElemCD = cutlass::float_e5m2_t;
using Acc  = float;
using TileShape    = cute::Shape<cute::_128, cute::_64, cute::_64>;
using ClusterShape = cute::Shape<cute::_1, cute::_2, cute::_1>;

using CollectiveEpilogue = typename cutlass::epilogue::collective::CollectiveBuilder<
    cutlass::arch::Sm90, cutlass::arch::OpClassTensorOp,
    TileShape, ClusterShape,
    cutlass::epilogue::collective::EpilogueTileAuto,
    Acc, Acc,
    ElemCD, cutlass::layout::RowMajor, 128 / cutlass::sizeof_bits<ElemCD>::value,
    ElemCD, cutlass::layout::RowMajor, 128 / cutlass::sizeof_bits<ElemCD>::value,
    cutlass::epilogue::collective::EpilogueScheduleAuto
  >::CollectiveOp;

using CollectiveMainloop = typename cutlass::gemm::collective::CollectiveBuilder<
    cutlass::arch::Sm90, cutlass::arch::OpClassTensorOp,
    ElemA, cutlass::layout::RowMajor, 128 / cutlass::sizeof_bits<ElemA>::value,
    ElemB, cutlass::layout::ColumnMajor, 128 / cutlass::sizeof_bits<ElemB>::value,
    Acc,
    TileShape, ClusterShape,
    cutlass::gemm::collective::StageCount<5>,
    cutlass::gemm::collective::KernelScheduleAuto
  >::CollectiveOp;

using GemmKernel = cutlass::gemm::kernel::GemmUniversal<
    cute::Shape<int,int,int,int>,
    CollectiveMainloop,
    CollectiveEpilogue
>;
using Gemm = cutlass::gemm::device::GemmUniversalAdapter<GemmKernel>;

// Force the device kernel symbol into the cubin without needing a host main.
auto* _anchor = &cutlass::device_kernel<GemmKernel>;


// ===== COMPILED SASS (sm_90a) =====

	.target	sm_90a

	.elftype	@"ET_EXEC"


//--------------------- .note.nv.tkinfo           --------------------------
	.section	.note.nv.tkinfo,"",@"SHT_NOTE"
	.sectionflags	@"SHF_NOTE_NV_TKINFO"
	.tkinfo
        /*0018*/ 	.word	0x00000002
        /*0030*/ 	.string	""
        /*0030*/ 	.string	"ptxas"
        /*0030*/ 	.string	"Cuda compilation tools, release 13.0, V13.0.88"
        /*0030*/ 	.string	"Build cuda_13.0.r13.0/compiler.36424714_0"
        /*0030*/ 	.string	"-arch sm_90a -m 64 "



//--------------------- .note.nv.cuinfo           --------------------------
	.section	.note.nv.cuinfo,"",@"SHT_NOTE"
	.sectionflags	@"SHF_NOTE_NV_CUINFO"
        /*0018*/ 	.short	0x0002
        /*001a*/ 	.short	0x005a
        /*001c*/ 	.short	0x0082
	.zero		2


//--------------------- .nv.info                  --------------------------
	.section	.nv.info,"",@"SHT_CUDA_INFO"
	.align	4


	//----- nvinfo : EIATTR_REGCOUNT
	.align		4
        /*0000*/ 	.byte	0x04, 0x2f
        /*0002*/ 	.short	(.L_12 - .L_11)
	.align		4
.L_11:
        /*0004*/ 	.word	index@(_ZN7cutlass13device_kernelINS_4gemm6kernel13GemmUniversalIN4cute5tupleIJiiiiEEENS1_10collective13CollectiveMmaINS1_37MainloopSm90TmaGmmaWarpSpecializedFP8ILi5ENS5_IJNS4_1CILi1EEENSA_ILi2EEESB_EEENS1_35KernelTmaWarpSpecializedCooperativeEEENS5_IJNSA_ILi128EEENSA_ILi64EEESH_EEENS_12float_e5m2_tENS5_IJlSB_lEEESJ_SK_NS4_8TiledMMAINS4_8MMA_AtomIJNS4_4SM904GMMA30MMA_64x64x32_F32E5M2E5M2_SS_TNILNSO_7ScaleInE1ELSQ_1EEEEEENS4_6LayoutINS5_IJSC_SB_SB_EEENS5_IJSB_NSA_ILi0EEESV_EEEEENS5_IJNS4_10UnderscoreESY_SY_EEEEENS4_23SM90_TMA_LOAD_MULTICASTENS4_14ComposedLayoutINS4_7SwizzleILi2ELi4ELi3EEENS4_18smem_ptr_flag_bitsILi8EEENST_INS5_IJNSA_ILi8EEESH_EEENS5_IJSH_SB_EEEEEEEvNS4_8identityENS4_13SM90_TMA_LOADES1B_vS1C_EENS_8epilogue10collective6detail29Sm90TmaWarpSpecializedAdapterINS1G_15DefaultEpilogueISJ_SK_SK_NS1F_6thread17LinearCombinationISJ_Li1EffLNS1K_9ScaleType4KindE0ELNS_15FloatRoundStyleE2ESJ_EENS1_15EpilogueDefaultEEEEEvvEEEEvNT_6ParamsE)
        /*0008*/ 	.word	0x000000a8


	//----- nvinfo : EIATTR_FRAME_SIZE
	.align		4
.L_12:
        /*000c*/ 	.byte	0x04, 0x11
        /*000e*/ 	.short	(.L_14 - .L_13)
	.align		4
.L_13:
        /*0010*/ 	.word	index@(_ZN7cutlass13device_kernelINS_4gemm6kernel13GemmUniversalIN4cute5tupleIJiiiiEEENS1_10collective13CollectiveMmaINS1_37MainloopSm90TmaGmmaWarpSpecializedFP8ILi5ENS5_IJNS4_1CILi1EEENSA_ILi2EEESB_EEENS1_35KernelTmaWarpSpecializedCooperativeEEENS5_IJNSA_ILi128EEENSA_ILi64EEESH_EEENS_12float_e5m2_tENS5_IJlSB_lEEESJ_SK_NS4_8TiledMMAINS4_8MMA_AtomIJNS4_4SM904GMMA30MMA_64x64x32_F32E5M2E5M2_SS_TNILNSO_7ScaleInE1ELSQ_1EEEEEENS4_6LayoutINS5_IJSC_SB_SB_EEENS5_IJSB_NSA_ILi0EEESV_EEEEENS5_IJNS4_10UnderscoreESY_SY_EEEEENS4_23SM90_TMA_LOAD_MULTICASTENS4_14ComposedLayoutINS4_7SwizzleILi2ELi4ELi3EEENS4_18smem_ptr_flag_bitsILi8EEENST_INS5_IJNSA_ILi8EEESH_EEENS5_IJSH_SB_EEEEEEEvNS4_8identityENS4_13SM90_TMA_LOADES1B_vS1C_EENS_8epilogue10collective6detail29Sm90TmaWarpSpecializedAdapterINS1G_15DefaultEpilogueISJ_SK_SK_NS1F_6thread17LinearCombinationISJ_Li1EffLNS1K_9ScaleType4KindE0ELNS_15FloatRoundStyleE2ESJ_EENS1_15EpilogueDefaultEEEEEvvEEEEvNT_6ParamsE)
        /*0014*/ 	.word	0x00000000


	//----- nvinfo : EIATTR_MIN_STACK_SIZE
	.align		4
.L_14:
        /*0018*/ 	.byte	0x04, 0x12
        /*001a*/ 	.short	(.L_16 - .L_15)
	.align		4
.L_15:
        /*001c*/ 	.word	index@(_ZN7cutlass13device_kernelINS_4gemm6kernel13GemmUniversalIN4cute5tupleIJiiiiEEENS1_10collective13CollectiveMmaINS1_37MainloopSm90TmaGmmaWarpSpecializedFP8ILi5ENS5_IJNS4_1CILi1EEENSA_ILi2EEESB_EEENS1_35KernelTmaWarpSpecializedCooperativeEEENS5_IJNSA_ILi128EEENSA_ILi64EEESH_EEENS_12float_e5m2_tENS5_IJlSB_lEEESJ_SK_NS4_8TiledMMAINS4_8MMA_AtomIJNS4_4SM904GMMA30MMA_64x64x32_F32E5M2E5M2_SS_TNILNSO_7ScaleInE1ELSQ_1EEEEEENS4_6LayoutINS5_IJSC_SB_SB_EEENS5_IJSB_NSA_ILi0EEESV_EEEEENS5_IJNS4_10UnderscoreESY_SY_EEEEENS4_23SM90_TMA_LOAD_MULTICASTENS4_14ComposedLayoutINS4_7SwizzleILi2ELi4ELi3EEENS4_18smem_ptr_flag_bitsILi8EEENST_INS5_IJNSA_ILi8EEESH_EEENS5_IJSH_SB_EEEEEEEvNS4_8identityENS4_13SM90_TMA_LOADES1B_vS1C_EENS_8epilogue10collective6detail29Sm90TmaWarpSpecializedAdapterINS1G_15DefaultEpilogueISJ_SK_SK_NS1F_6thread17LinearCombinationISJ_Li1EffLNS1K_9ScaleType4KindE0ELNS_15FloatRoundStyleE2ESJ_EENS1_15EpilogueDefaultEEEEEvvEEEEvNT_6ParamsE)
        /*0020*/ 	.word	0x00000000
.L_16:


//--------------------- .nv.compat                --------------------------
	.section	.nv.compat,"",@"SHT_CUDA_COMPAT_INFO"
	.align	4
        /*0000*/ 	.byte	0x02, 0x09, 0x01, 0x00, 0x02, 0x02, 0x04, 0x00, 0x02, 0x05, 0x05, 0x00, 0x03, 0x07, 0x01, 0x01
        /*0010*/ 	.byte	0x02, 0x03, 0x01, 0x00, 0x02, 0x06, 0x01, 0x00, 0x04, 0x0b, 0x08, 0x00, 0x00, 0x00, 0x00, 0x00
        /*0020*/ 	.byte	0x00, 0x00, 0x00, 0x00


//--------------------- .nv.info._ZN7cutlass13device_kernelINS_4gemm6kernel13GemmUniversalIN4cute5tupleIJiiiiEEENS1_10collective13CollectiveMmaINS1_37MainloopSm90TmaGmmaWarpSpecializedFP8ILi5ENS5_IJNS4_1CILi1EEENSA_ILi2EEESB_EEENS1_35KernelTmaWarpSpecializedCooperativeEEENS5_IJNSA_ILi128EEENSA_ILi64EEESH_EEENS_12float_e5m2_tENS5_IJlSB_lEEESJ_SK_NS4_8TiledMMAINS4_8MMA_AtomIJNS4_4SM904GMMA30MMA_64x64x32_F32E5M2E5M2_SS_TNILNSO_7ScaleInE1ELSQ_1EEEEEENS4_6LayoutINS5_IJSC_SB_SB_EEENS5_IJSB_NSA_ILi0EEESV_EEEEENS5_IJNS4_10UnderscoreESY_SY_EEEEENS4_23SM90_TMA_LOAD_MULTICASTENS4_14ComposedLayoutINS4_7SwizzleILi2ELi4ELi3EEENS4_18smem_ptr_flag_bitsILi8EEENST_INS5_IJNSA_ILi8EEESH_EEENS5_IJSH_SB_EEEEEEEvNS4_8identityENS4_13SM90_TMA_LOADES1B_vS1C_EENS_8epilogue10collective6detail29Sm90TmaWarpSpecializedAdapterINS1G_15DefaultEpilogueISJ_SK_SK_NS1F_6thread17LinearCombinationISJ_Li1EffLNS1K_9ScaleType4KindE0ELNS_15FloatRoundStyleE2ESJ_EENS1_15EpilogueDefaultEEEEEvvEEEEvNT_6ParamsE --------------------------
	.section	.nv.info._ZN7cutlass13device_kernelINS_4gemm6kernel13GemmUniversalIN4cute5tupleIJiiiiEEENS1_10collective13CollectiveMmaINS1_37MainloopSm90TmaGmmaWarpSpecializedFP8ILi5ENS5_IJNS4_1CILi1EEENSA_ILi2EEESB_EEENS1_35KernelTmaWarpSpecializedCooperativeEEENS5_IJNSA_ILi128EEENSA_ILi64EEESH_EEENS_12float_e5m2_tENS5_IJlSB_lEEESJ_SK_NS4_8TiledMMAINS4_8MMA_AtomIJNS4_4SM904GMMA30MMA_64x64x32_F32E5M2E5M2_SS_TNILNSO_7ScaleInE1ELSQ_1EEEEEENS4_6LayoutINS5_IJSC_SB_SB_EEENS5_IJSB_NSA_ILi0EEESV_EEEEENS5_IJNS4_10UnderscoreESY_SY_EEEEENS4_23SM90_TMA_LOAD_MULTICASTENS4_14ComposedLayoutINS4_7SwizzleILi2ELi4ELi3EEENS4_18smem_ptr_flag_bitsILi8EEENST_INS5_IJNSA_ILi8EEESH_EEENS5_IJSH_SB_EEEEEEEvNS4_8identityENS4_13SM90_TMA_LOADES1B_vS1C_EENS_8epilogue10collective6detail29Sm90TmaWarpSpecializedAdapterINS1G_15DefaultEpilogueISJ_SK_SK_NS1F_6thread17LinearCombinationISJ_Li1EffLNS1K_9ScaleType4KindE0ELNS_15FloatRoundStyleE2ESJ_EENS1_15EpilogueDefaultEEEEEvvEEEEvNT_6ParamsE,"",@"SHT_CUDA_INFO"
	.sectionflags	@""
	.align	4


	//----- nvinfo : EIATTR_CUDA_API_VERSION
	.align		4
        /*0000*/ 	.byte	0x04, 0x37
        /*0002*/ 	.short	(.L_18 - .L_17)
.L_17:
        /*0004*/ 	.word	0x00000082


	//----- nvinfo : EIATTR_KPARAM_INFO
	.align		4
.L_18:
        /*0008*/ 	.byte	0x04, 0x17
        /*000a*/ 	.short	(.L_20 - .L_19)
.L_19:
        /*000c*/ 	.word	0x00000000
        /*0010*/ 	.short	0x0000
        /*0012*/ 	.short	0x0070
        /*0014*/ 	.byte	0x00, 0xf0, 0x01, 0x10


	//----- nvinfo : EIATTR_SPARSE_MMA_MASK
	.align		4
.L_20:
        /*0018*/ 	.byte	0x03, 0x50
        /*001a*/ 	.short	0x0000


	//----- nvinfo : EIATTR_MAXREG_COUNT
	.align		4
        /*001c*/ 	.byte	0x03, 0x1b
        /*001e*/ 	.short	0x00a8


	//----- nvinfo : EIATTR_NUM_BARRIERS
	.align		4
        /*0020*/ 	.byte	0x02, 0x4c
        /*0022*/ 	.byte	0x01
	.zero		1


	//----- nvinfo : EIATTR_MERCURY_ISA_VERSION
	.align		4
        /*0024*/ 	.byte	0x03, 0x5f
        /*0026*/ 	.short	0x0101


	//----- nvinfo : EIATTR_INT_WARP_WIDE_INSTR_OFFSETS
	.align		4
        /*0028*/ 	.byte	0x04, 0x31
        /*002a*/ 	.short	(.L_22 - .L_21)


	//   ....[0]....
.L_21:
        /*002c*/ 	.word	0x00000460


	//   ....[1]....
        /*0030*/ 	.word	0x00000480


	//   ....[2]....
        /*0034*/ 	.word	0x00000660


	//----- nvinfo : EIATTR_COOP_GROUP_MASK_REGIDS
	.align		4
.L_22:
        /*0038*/ 	.byte	0x04, 0x29
        /*003a*/ 	.short	(.L_24 - .L_23)


	//   ....[0]....
.L_23:
        /*003c*/ 	.word	0xffffffff


	//   ....[1]....
        /*0040*/ 	.word	0xffffffff


	//   ....[2]....
        /*0044*/ 	.word	0xffffffff


	//   ....[3]....
        /*0048*/ 	.word	0xffffffff


	//   ....[4]....
        /*004c*/ 	.word	0xffffffff


	//   ....[5]....
        /*0050*/ 	.word	0xffffffff


	//----- nvinfo : EIATTR_COOP_GROUP_INSTR_OFFSETS
	.align		4
.L_24:
        /*0054*/ 	.byte	0x04, 0x28
        /*0056*/ 	.short	(.L_26 - .L_25)


	//   ....[0]....
.L_25:
        /*0058*/ 	.word	0x00000060


	//   ....[1]....
        /*005c*/ 	.word	0x00000070


	//   ....[2]....
        /*0060*/ 	.word	0x00000130


	//   ....[3]....
        /*0064*/ 	.word	0x000002e0


	//   ....[4]....
        /*0068*/ 	.word	0x00000790


	//   ....[5]....
        /*006c*/ 	.word	0x00001200


	//----- nvinfo : EIATTR_REG_RECONFIG
	.align		4
.L_26:
        /*0070*/ 	.byte	0x01, 0x54
	.zero		2


	//----- nvinfo : EIATTR_MBARRIER_INSTR_OFFSETS
	.align		4
        /*0074*/ 	.byte	0x04, 0x39
        /*0076*/ 	.short	(.L_28 - .L_27)


	//   ....[0]....
.L_27:
        /*0078*/ 	.word	0x00000230
        /*007c*/ 	.word	0x000000ff
        /*0080*/ 	.word	0x00000000
        /*0084*/ 	.short	0x0100
        /*0086*/ 	.byte	0x08
	.zero		1


	//   ....[1]....
        /*0088*/ 	.word	0x00000240
        /*008c*/ 	.word	0x000000ff
        /*0090*/ 	.word	0x00000028
        /*0094*/ 	.short	0x0100
        /*0096*/ 	.byte	0x08
	.zero		1


	//   ....[2]....
        /*0098*/ 	.word	0x00000250
        /*009c*/ 	.word	0x000000ff
        /*00a0*/ 	.word	0x00000008
        /*00a4*/ 	.short	0x0100
        /*00a6*/ 	.byte	0x08
	.zero		1


	//   ....[3]....
        /*00a8*/ 	.word	0x00000260
        /*00ac*/ 	.word	0x000000ff
        /*00b0*/ 	.word	0x00000030
        /*00b4*/ 	.short	0x0100
        /*00b6*/ 	.byte	0x08
	.zero		1


	//   ....[4]....
        /*00b8*/ 	.word	0x00000270
        /*00bc*/ 	.word	0x000000ff
        /*00c0*/ 	.word	0x00000010
        /*00c4*/ 	.short	0x0100
        /*00c6*/ 	.byte	0x08
	.zero		1


	//   ....[5]....
        /*00c8*/ 	.word	0x00000280
        /*00cc*/ 	.word	0x000000ff
        /*00d0*/ 	.word	0x00000038
        /*00d4*/ 	.short	0x0100
        /*00d6*/ 	.byte	0x08
	.zero		1


	//   ....[6]....
        /*00d8*/ 	.word	0x00000290
        /*00dc*/ 	.word	0x000000ff
        /*00e0*/ 	.word	0x00000018
        /*00e4*/ 	.short	0x0100
        /*00e6*/ 	.byte	0x08
	.zero		1


	//   ....[7]....
        /*00e8*/ 	.word	0x000002a0
        /*00ec*/ 	.word	0x000000ff
        /*00f0*/ 	.word	0x00000040
        /*00f4*/ 	.short	0x0100
        /*00f6*/ 	.byte	0x08
	.zero		1


	//   ....[8]....
        /*00f8*/ 	.word	0x000002b0
        /*00fc*/ 	.word	0x000000ff
        /*0100*/ 	.word	0x00000020
        /*0104*/ 	.short	0x0100
        /*0106*/ 	.byte	0x08
	.zero		1


	//   ....[9]....
        /*0108*/ 	.word	0x000002c0
        /*010c*/ 	.word	0x000000ff
        /*0110*/ 	.word	0x00000048
        /*0114*/ 	.short	0x0100
        /*0116*/ 	.byte	0x08
	.zero		1


	//   ....[10]....
        /*0118*/ 	.word	0x000006e0
        /*011c*/ 	.word	0x000000ff
        /*0120*/ 	.word	0x00000060
        /*0124*/ 	.short	0x0100
        /*0126*/ 	.byte	0x06
	.zero		1


	//   ....[11]....
        /*0128*/ 	.word	0x00000740
        /*012c*/ 	.word	0x000000ff
        /*0130*/ 	.word	0x00000068
        /*0134*/ 	.short	0x0100
        /*0136*/ 	.byte	0x06
	.zero		1


	//   ....[12]....
        /*0138*/ 	.word	0x00001530
        /*013c*/ 	.word	0x000000ff
        /*0140*/ 	.word	0x00000000
        /*0144*/ 	.short	0x010a
        /*0146*/ 	.byte	0x06
	.zero		1


	//   ....[13]....
        /*0148*/ 	.word	0x00001570
        /*014c*/ 	.word	0x000000ff
        /*0150*/ 	.word	0x00000000
        /*0154*/ 	.short	0x010a
        /*0156*/ 	.byte	0x06
	.zero		1


	//   ....[14]....
        /*0158*/ 	.word	0x00001ba0
        /*015c*/ 	.word	0x000000ff
        /*0160*/ 	.word	0x00000000
        /*0164*/ 	.short	0x010a
        /*0166*/ 	.byte	0x0c
	.zero		1


	//   ....[15]....
        /*0168*/ 	.word	0x00001be0
        /*016c*/ 	.word	0x000000ff
        /*0170*/ 	.word	0x00000000
        /*0174*/ 	.short	0x010a
        /*0176*/ 	.byte	0x0c
	.zero		1


	//   ....[16]....
        /*0178*/ 	.word	0x00002010
        /*017c*/ 	.word	0x0000000d
        /*0180*/ 	.word	0x00000000
        /*0184*/ 	.short	0x0101
        /*0186*/ 	.byte	0x3f
	.zero		1


	//   ....[17]....
        /*0188*/ 	.word	0x00002490
        /*018c*/ 	.word	0x00000008
        /*0190*/ 	.word	0x00000000
        /*0194*/ 	.short	0x0101
        /*0196*/ 	.byte	0x3f
	.zero		1


	//   ....[18]....
        /*0198*/ 	.word	0x00005d40
        /*019c*/ 	.word	0x00000012
        /*01a0*/ 	.word	0x00000028
        /*01a4*/ 	.short	0x010a
        /*01a6*/ 	.byte	0x3f
	.zero		1


	//   ....[19]....
        /*01a8*/ 	.word	0x000060d0
        /*01ac*/ 	.word	0x00000008
        /*01b0*/ 	.word	0x00000068
        /*01b4*/ 	.short	0x0101
        /*01b6*/ 	.byte	0x3f
	.zero		1


	//   ....[20]....
        /*01b8*/ 	.word	0x000067e0
        /*01bc*/ 	.word	0x00000007
        /*01c0*/ 	.word	0x00000000
        /*01c4*/ 	.short	0x010a
        /*01c6*/ 	.byte	0x3f
	.zero		1


	//   ....[21]....
        /*01c8*/ 	.word	0x00006860
        /*01cc*/ 	.word	0x00000008
        /*01d0*/ 	.word	0x00000000
        /*01d4*/ 	.short	0x010a
        /*01d6*/ 	.byte	0x3f
	.zero		1


	//   ....[22]....
        /*01d8*/ 	.word	0x000068f0
        /*01dc*/ 	.word	0x00000009
        /*01e0*/ 	.word	0x00000000
        /*01e4*/ 	.short	0x010a
        /*01e6*/ 	.byte	0x3f
	.zero		1


	//   ....[23]....
        /*01e8*/ 	.word	0x00006980
        /*01ec*/ 	.word	0x00000006
        /*01f0*/ 	.word	0x00000000
        /*01f4*/ 	.short	0x010a
        /*01f6*/ 	.byte	0x3f
	.zero		1


	//   ....[24]....
        /*01f8*/ 	.word	0x00006a10
        /*01fc*/ 	.word	0x00000003
        /*0200*/ 	.word	0x00000000
        /*0204*/ 	.short	0x010a
        /*0206*/ 	.byte	0x3f
	.zero		1


	//   ....[25]....
        /*0208*/ 	.word	0x00006a80
        /*020c*/ 	.word	0x00000009
        /*0210*/ 	.word	0x00000000
        /*0214*/ 	.short	0x010a
        /*0216*/ 	.byte	0x3f
	.zero		1


	//   ....[26]....
        /*0218*/ 	.word	0x00006ae0
        /*021c*/ 	.word	0x0000000d
        /*0220*/ 	.word	0x00000000
        /*0224*/ 	.short	0x010a
        /*0226*/ 	.byte	0x3f
	.zero		1


	//   ....[27]....
        /*0228*/ 	.word	0x00006bb0
        /*022c*/ 	.word	0x00000012
        /*0230*/ 	.word	0x00000028
        /*0234*/ 	.short	0x010a
        /*0236*/ 	.byte	0x3f
	.zero		1


	//   ....[28]....
        /*0238*/ 	.word	0x00006c80
        /*023c*/ 	.word	0x00000007
        /*0240*/ 	.word	0x00000000
        /*0244*/ 	.short	0x010a
        /*0246*/ 	.byte	0x3f
	.zero		1


	//   ....[29]....
        /*0248*/ 	.word	0x00006cd0
        /*024c*/ 	.word	0x00000008
        /*0250*/ 	.word	0x00000000
        /*0254*/ 	.short	0x010a
        /*0256*/ 	.byte	0x3f
	.zero		1


	//   ....[30]....
        /*0258*/ 	.word	0x00006d20
        /*025c*/ 	.word	0x00000009
        /*0260*/ 	.word	0x00000000
        /*0264*/ 	.short	0x010a
        /*0266*/ 	.byte	0x3f
	.zero		1


	//   ....[31]....
        /*0268*/ 	.word	0x00006d70
        /*026c*/ 	.word	0x00000006
        /*0270*/ 	.word	0x00000000
        /*0274*/ 	.short	0x010a
        /*0276*/ 	.byte	0x3f
	.zero		1


	//----- nvinfo : EIATTR_NUM_MBARRIERS
	.align		4
.L_28:
        /*0278*/ 	.byte	0x03, 0x38
        /*027a*/ 	.short	0x000c


	//----- nvinfo : EIATTR_EXIT_INSTR_OFFSETS
	.align		4
        /*027c*/ 	.byte	0x04, 0x1c
        /*027e*/ 	.short	(.L_30 - .L_29)


	//   ....[0]....
.L_29:
        /*0280*/ 	.word	0x000008f0


	//   ....[1]....
        /*0284*/ 	.word	0x000010d0


	//   ....[2]....
        /*0288*/ 	.word	0x00005460


	//   ....[3]....
        /*028c*/ 	.word	0x000059c0


	//   ....[4]....
        /*0290*/ 	.word	0x00006a60


	//----- nvinfo : EIATTR_MAX_THREADS
	.align		4
.L_30:
        /*0294*/ 	.byte	0x04, 0x05
        /*0296*/ 	.short	(.L_32 - .L_31)
.L_31:
        /*0298*/ 	.word	0x00000180
        /*029c*/ 	.word	0x00000001
        /*02a0*/ 	.word	0x00000001


	//----- nvinfo : EIATTR_CRS_STACK_SIZE
	.align		4
.L_32:
        /*02a4*/ 	.byte	0x04, 0x1e
        /*02a6*/ 	.short	(.L_34 - .L_33)
.L_33:
        /*02a8*/ 	.word	0x00000000


	//----- nvinfo : EIATTR_CBANK_PARAM_SIZE
	.align		4
.L_34:
        /*02ac*/ 	.byte	0x03, 0x19
        /*02ae*/ 	.short	0x0470


	//----- nvinfo : EIATTR_PARAM_CBANK
	.align		4
        /*02b0*/ 	.byte	0x04, 0x0a
        /*02b2*/ 	.short	(.L_36 - .L_35)
	.align		4
.L_35:
        /*02b4*/ 	.word	index@(.nv.constant0._ZN7cutlass13device_kernelINS_4gemm6kernel13GemmUniversalIN4cute5tupleIJiiiiEEENS1_10collective13CollectiveMmaINS1_37MainloopSm90TmaGmmaWarpSpecializedFP8ILi5ENS5_IJNS4_1CILi1EEENSA_ILi2EEESB_EEENS1_35KernelTmaWarpSpecializedCooperativeEEENS5_IJNSA_ILi128EEENSA_ILi64EEESH_EEENS_12float_e5m2_tENS5_IJlSB_lEEESJ_SK_NS4_8TiledMMAINS4_8MMA_AtomIJNS4_4SM904GMMA30MMA_64x64x32_F32E5M2E5M2_SS_TNILNSO_7ScaleInE1ELSQ_1EEEEEENS4_6LayoutINS5_IJSC_SB_SB_EEENS5_IJSB_NSA_ILi0EEESV_EEEEENS5_IJNS4_10UnderscoreESY_SY_EEEEENS4_23SM90_TMA_LOAD_MULTICASTENS4_14ComposedLayoutINS4_7SwizzleILi2ELi4ELi3EEENS4_18smem_ptr_flag_bitsILi8EEENST_INS5_IJNSA_ILi8EEESH_EEENS5_IJSH_SB_EEEEEEEvNS4_8identityENS4_13SM90_TMA_LOADES1B_vS1C_EENS_8epilogue10collective6detail29Sm90TmaWarpSpecializedAdapterINS1G_15DefaultEpilogueISJ_SK_SK_NS1F_6thread17LinearCombinationISJ_Li1EffLNS1K_9ScaleType4KindE0ELNS_15FloatRoundStyleE2ESJ_EENS1_15EpilogueDefaultEEEEEvvEEEEvNT_6ParamsE)
        /*02b8*/ 	.short	0x0210
        /*02ba*/ 	.short	0x0470


	//----- nvinfo : EIATTR_SW_WAR
	.align		4
.L_36:
        /*02bc*/ 	.byte	0x04, 0x36
        /*02be*/ 	.short	(.L_38 - .L_37)
.L_37:
        /*02c0*/ 	.word	0x00000008
.L_38:


//--------------------- .nv.callgraph             --------------------------
	.section	.nv.callgraph,"",@"SHT_CUDA_CALLGRAPH"
	.align	4
	.sectionentsize	8
	.align		4
        /*0000*/ 	.word	0x00000000
	.align		4
        /*0004*/ 	.word	0xffffffff
	.align		4
        /*0008*/ 	.word	0x00000000
	.align		4
        /*000c*/ 	.word	0xfffffffe
	.align		4
        /*0010*/ 	.word	0x00000000
	.align		4
        /*0014*/ 	.word	0xfffffffd
	.align		4
        /*0018*/ 	.word	0x00000000
	.align		4
        /*001c*/ 	.word	0xfffffffc


//--------------------- .nv.constant4             --------------------------
	.section	.nv.constant4,"a",@progbits
	.align	8
	.align		8
.nv.constant4:
        /*0000*/ 	.dword	_ZN39_INTERNAL_c006ebdc_4_k_cu_6ab8c9ac_47844cuda3std3__45__cpo5beginE
	.align		8
        /*0008*/ 	.dword	_ZN39_INTERNAL_c006ebdc_4_k_cu_6ab8c9ac_47844cuda3std3__45__cpo3endE
	.align		8
        /*0010*/ 	.dword	_ZN39_INTERNAL_c006ebdc_4_k_cu_6ab8c9ac_47844cuda3std3__45__cpo6cbeginE
	.align		8
        /*0018*/ 	.dword	_ZN39_INTERNAL_c006ebdc_4_k_cu_6ab8c9ac_47844cuda3std3__45__cpo4cendE
	.align		8
        /*0020*/ 	.dword	_ZN39_INTERNAL_c006ebdc_4_k_cu_6ab8c9ac_47844cuda3std3__441_GLOBAL__N__c006ebdc_4_k_cu_6ab8c9ac_47846ignoreE
	.align		8
        /*0028*/ 	.dword	_ZN39_INTERNAL_c006ebdc_4_k_cu_6ab8c9ac_47844cuda3std3__419piecewise_constructE
	.align		8
        /*0030*/ 	.dword	_ZN39_INTERNAL_c006ebdc_4_k_cu_6ab8c9ac_47844cuda3std3__48in_placeE
	.align		8
        /*0038*/ 	.dword	_ZN39_INTERNAL_c006ebdc_4_k_cu_6ab8c9ac_47844cuda3std6ranges3__45__cpo4swapE
	.align		8
        /*0040*/ 	.dword	_ZN39_INTERNAL_c006ebdc_4_k_cu_6ab8c9ac_47844cuda3std6ranges3__45__cpo9iter_moveE
	.align		8
        /*0048*/ 	.dword	_ZN39_INTERNAL_c006ebdc_4_k_cu_6ab8c9ac_47844cute7productE
	.align		8
        /*0050*/ 	.dword	_ZN39_INTERNAL_c006ebdc_4_k_cu_6ab8c9ac_47844cute1_E


//--------------------- .text._ZN7cutlass13device_kernelINS_4gemm6kernel13GemmUniversalIN4cute5tupleIJiiiiEEENS1_10collective13CollectiveMmaINS1_37MainloopSm90TmaGmmaWarpSpecializedFP8ILi5ENS5_IJNS4_1CILi1EEENSA_ILi2EEESB_EEENS1_35KernelTmaWarpSpecializedCooperativeEEENS5_IJNSA_ILi128EEENSA_ILi64EEESH_EEENS_12float_e5m2_tENS5_IJlSB_lEEESJ_SK_NS4_8TiledMMAINS4_8MMA_AtomIJNS4_4SM904GMMA30MMA_64x64x32_F32E5M2E5M2_SS_TNILNSO_7ScaleInE1ELSQ_1EEEEEENS4_6LayoutINS5_IJSC_SB_SB_EEENS5_IJSB_NSA_ILi0EEESV_EEEEENS5_IJNS4_10UnderscoreESY_SY_EEEEENS4_23SM90_TMA_LOAD_MULTICASTENS4_14ComposedLayoutINS4_7SwizzleILi2ELi4ELi3EEENS4_18smem_ptr_flag_bitsILi8EEENST_INS5_IJNSA_ILi8EEESH_EEENS5_IJSH_SB_EEEEEEEvNS4_8identityENS4_13SM90_TMA_LOADES1B_vS1C_EENS_8epilogue10collective6detail29Sm90TmaWarpSpecializedAdapterINS1G_15DefaultEpilogueISJ_SK_SK_NS1F_6thread17LinearCombinationISJ_Li1EffLNS1K_9ScaleType4KindE0ELNS_15FloatRoundStyleE2ESJ_EENS1_15EpilogueDefaultEEEEEvvEEEEvNT_6ParamsE --------------------------
	.section	.text._ZN7cutlass13device_kernelINS_4gemm6kernel13GemmUniversalIN4cute5tupleIJiiiiEEENS1_10collective13CollectiveMmaINS1_37MainloopSm90TmaGmmaWarpSpecializedFP8ILi5ENS5_IJNS4_1CILi1EEENSA_ILi2EEESB_EEENS1_35KernelTmaWarpSpecializedCooperativeEEENS5_IJNSA_ILi128EEENSA_ILi64EEESH_EEENS_12float_e5m2_tENS5_IJlSB_lEEESJ_SK_NS4_8TiledMMAINS4_8MMA_AtomIJNS4_4SM904GMMA30MMA_64x64x32_F32E5M2E5M2_SS_TNILNSO_7ScaleInE1ELSQ_1EEEEEENS4_6LayoutINS5_IJSC_SB_SB_EEENS5_IJSB_NSA_ILi0EEESV_EEEEENS5_IJNS4_10UnderscoreESY_SY_EEEEENS4_23SM90_TMA_LOAD_MULTICASTENS4_14ComposedLayoutINS4_7SwizzleILi2ELi4ELi3EEENS4_18smem_ptr_flag_bitsILi8EEENST_INS5_IJNSA_ILi8EEESH_EEENS5_IJSH_SB_EEEEEEEvNS4_8identityENS4_13SM90_TMA_LOADES1B_vS1C_EENS_8epilogue10collective6detail29Sm90TmaWarpSpecializedAdapterINS1G_15DefaultEpilogueISJ_SK_SK_NS1F_6thread17LinearCombinationISJ_Li1EffLNS1K_9ScaleType4KindE0ELNS_15FloatRoundStyleE2ESJ_EENS1_15EpilogueDefaultEEEEEvvEEEEvNT_6ParamsE,"ax",@progbits
	.align	128
.text._ZN7cutlass13device_kernelINS_4gemm6kernel13GemmUniversalIN4cute5tupleIJiiiiEEENS1_10collective13CollectiveMmaINS1_37MainloopSm90TmaGmmaWarpSpecializedFP8ILi5ENS5_IJNS4_1CILi1EEENSA_ILi2EEESB_EEENS1_35KernelTmaWarpSpecializedCooperativeEEENS5_IJNSA_ILi128EEENSA_ILi64EEESH_EEENS_12float_e5m2_tENS5_IJlSB_lEEESJ_SK_NS4_8TiledMMAINS4_8MMA_AtomIJNS4_4SM904GMMA30MMA_64x64x32_F32E5M2E5M2_SS_TNILNSO_7ScaleInE1ELSQ_1EEEEEENS4_6LayoutINS5_IJSC_SB_SB_EEENS5_IJSB_NSA_ILi0EEESV_EEEEENS5_IJNS4_10UnderscoreESY_SY_EEEEENS4_23SM90_TMA_LOAD_MULTICASTENS4_14ComposedLayoutINS4_7SwizzleILi2ELi4ELi3EEENS4_18smem_ptr_flag_bitsILi8EEENST_INS5_IJNSA_ILi8EEESH_EEENS5_IJSH_SB_EEEEEEEvNS4_8identityENS4_13SM90_TMA_LOADES1B_vS1C_EENS_8epilogue10collective6detail29Sm90TmaWarpSpecializedAdapterINS1G_15DefaultEpilogueISJ_SK_SK_NS1F_6thread17LinearCombinationISJ_Li1EffLNS1K_9ScaleType4KindE0ELNS_15FloatRoundStyleE2ESJ_EENS1_15EpilogueDefaultEEEEEvvEEEEvNT_6ParamsE:
        .type           _ZN7cutlass13device_kernelINS_4gemm6kernel13GemmUniversalIN4cute5tupleIJiiiiEEENS1_10collective13CollectiveMmaINS1_37MainloopSm90TmaGmmaWarpSpecializedFP8ILi5ENS5_IJNS4_1CILi1EEENSA_ILi2EEESB_EEENS1_35KernelTmaWarpSpecializedCooperativeEEENS5_IJNSA_ILi128EEENSA_ILi64EEESH_EEENS_12float_e5m2_tENS5_IJlSB_lEEESJ_SK_NS4_8TiledMMAINS4_8MMA_AtomIJNS4_4SM904GMMA30MMA_64x64x32_F32E5M2E5M2_SS_TNILNSO_7ScaleInE1ELSQ_1EEEEEENS4_6LayoutINS5_IJSC_SB_SB_EEENS5_IJSB_NSA_ILi0EEESV_EEEEENS5_IJNS4_10UnderscoreESY_SY_EEEEENS4_23SM90_TMA_LOAD_MULTICASTENS4_14ComposedLayoutINS4_7SwizzleILi2ELi4ELi3EEENS4_18smem_ptr_flag_bitsILi8EEENST_INS5_IJNSA_ILi8EEESH_EEENS5_IJSH_SB_EEEEEEEvNS4_8identityENS4_13SM90_TMA_LOADES1B_vS1C_EENS_8epilogue10collective6detail29Sm90TmaWarpSpecializedAdapterINS1G_15DefaultEpilogueISJ_SK_SK_NS1F_6thread17LinearCombinationISJ_Li1EffLNS1K_9ScaleType4KindE0ELNS_15FloatRoundStyleE2ESJ_EENS1_15EpilogueDefaultEEEEEvvEEEEvNT_6ParamsE,@function
        .size           _ZN7cutlass13device_kernelINS_4gemm6kernel13GemmUniversalIN4cute5tupleIJiiiiEEENS1_10collective13CollectiveMmaINS1_37MainloopSm90TmaGmmaWarpSpecializedFP8ILi5ENS5_IJNS4_1CILi1EEENSA_ILi2EEESB_EEENS1_35KernelTmaWarpSpecializedCooperativeEEENS5_IJNSA_ILi128EEENSA_ILi64EEESH_EEENS_12float_e5m2_tENS5_IJlSB_lEEESJ_SK_NS4_8TiledMMAINS4_8MMA_AtomIJNS4_4SM904GMMA30MMA_64x64x32_F32E5M2E5M2_SS_TNILNSO_7ScaleInE1ELSQ_1EEEEEENS4_6LayoutINS5_IJSC_SB_SB_EEENS5_IJSB_NSA_ILi0EEESV_EEEEENS5_IJNS4_10UnderscoreESY_SY_EEEEENS4_23SM90_TMA_LOAD_MULTICASTENS4_14ComposedLayoutINS4_7SwizzleILi2ELi4ELi3EEENS4_18smem_ptr_flag_bitsILi8EEENST_INS5_IJNSA_ILi8EEESH_EEENS5_IJSH_SB_EEEEEEEvNS4_8identityENS4_13SM90_TMA_LOADES1B_vS1C_EENS_8epilogue10collective6detail29Sm90TmaWarpSpecializedAdapterINS1G_15DefaultEpilogueISJ_SK_SK_NS1F_6thread17LinearCombinationISJ_Li1EffLNS1K_9ScaleType4KindE0ELNS_15FloatRoundStyleE2ESJ_EENS1_15EpilogueDefaultEEEEEvvEEEEvNT_6ParamsE,(.L_x_144 - _ZN7cutlass13device_kernelINS_4gemm6kernel13GemmUniversalIN4cute5tupleIJiiiiEEENS1_10collective13CollectiveMmaINS1_37MainloopSm90TmaGmmaWarpSpecializedFP8ILi5ENS5_IJNS4_1CILi1EEENSA_ILi2EEESB_EEENS1_35KernelTmaWarpSpecializedCooperativeEEENS5_IJNSA_ILi128EEENSA_ILi64EEESH_EEENS_12float_e5m2_tENS5_IJlSB_lEEESJ_SK_NS4_8TiledMMAINS4_8MMA_AtomIJNS4_4SM904GMMA30MMA_64x64x32_F32E5M2E5M2_SS_TNILNSO_7ScaleInE1ELSQ_1EEEEEENS4_6LayoutINS5_IJSC_SB_SB_EEENS5_IJSB_NSA_ILi0EEESV_EEEEENS5_IJNS4_10UnderscoreESY_SY_EEEEENS4_23SM90_TMA_LOAD_MULTICASTENS4_14ComposedLayoutINS4_7SwizzleILi2ELi4ELi3EEENS4_18smem_ptr_flag_bitsILi8EEENST_INS5_IJNSA_ILi8EEESH_EEENS5_IJSH_SB_EEEEEEEvNS4_8identityENS4_13SM90_TMA_LOADES1B_vS1C_EENS_8epilogue10collective6detail29Sm90TmaWarpSpecializedAdapterINS1G_15DefaultEpilogueISJ_SK_SK_NS1F_6thread17LinearCombinationISJ_Li1EffLNS1K_9ScaleType4KindE0ELNS_15FloatRoundStyleE2ESJ_EENS1_15EpilogueDefaultEEEEEvvEEEEvNT_6ParamsE)
        .other          _ZN7cutlass13device_kernelINS_4gemm6kernel13GemmUniversalIN4cute5tupleIJiiiiEEENS1_10collective13CollectiveMmaINS1_37MainloopSm90TmaGmmaWarpSpecializedFP8ILi5ENS5_IJNS4_1CILi1EEENSA_ILi2EEESB_EEENS1_35KernelTmaWarpSpecializedCooperativeEEENS5_IJNSA_ILi128EEENSA_ILi64EEESH_EEENS_12float_e5m2_tENS5_IJlSB_lEEESJ_SK_NS4_8TiledMMAINS4_8MMA_AtomIJNS4_4SM904GMMA30MMA_64x64x32_F32E5M2E5M2_SS_TNILNSO_7ScaleInE1ELSQ_1EEEEEENS4_6LayoutINS5_IJSC_SB_SB_EEENS5_IJSB_NSA_ILi0EEESV_EEEEENS5_IJNS4_10UnderscoreESY_SY_EEEEENS4_23SM90_TMA_LOAD_MULTICASTENS4_14ComposedLayoutINS4_7SwizzleILi2ELi4ELi3EEENS4_18smem_ptr_flag_bitsILi8EEENST_INS5_IJNSA_ILi8EEESH_EEENS5_IJSH_SB_EEEEEEEvNS4_8identityENS4_13SM90_TMA_LOADES1B_vS1C_EENS_8epilogue10collective6detail29Sm90TmaWarpSpecializedAdapterINS1G_15DefaultEpilogueISJ_SK_SK_NS1F_6thread17LinearCombinationISJ_Li1EffLNS1K_9ScaleType4KindE0ELNS_15FloatRoundStyleE2ESJ_EENS1_15EpilogueDefaultEEEEEvvEEEEvNT_6ParamsE,@"STO_CUDA_ENTRY STV_DEFAULT"
_ZN7cutlass13device_kernelINS_4gemm6kernel13GemmUniversalIN4cute5tupleIJiiiiEEENS1_10collective13CollectiveMmaINS1_37MainloopSm90TmaGmmaWarpSpecializedFP8ILi5ENS5_IJNS4_1CILi1EEENSA_ILi2EEESB_EEENS1_35KernelTmaWarpSpecializedCooperativeEEENS5_IJNSA_ILi128EEENSA_ILi64EEESH_EEENS_12float_e5m2_tENS5_IJlSB_lEEESJ_SK_NS4_8TiledMMAINS4_8MMA_AtomIJNS4_4SM904GMMA30MMA_64x64x32_F32E5M2E5M2_SS_TNILNSO_7ScaleInE1ELSQ_1EEEEEENS4_6LayoutINS5_IJSC_SB_SB_EEENS5_IJSB_NSA_ILi0EEESV_EEEEENS5_IJNS4_10UnderscoreESY_SY_EEEEENS4_23SM90_TMA_LOAD_MULTICASTENS4_14ComposedLayoutINS4_7SwizzleILi2ELi4ELi3EEENS4_18smem_ptr_flag_bitsILi8EEENST_INS5_IJNSA_ILi8EEESH_EEENS5_IJSH_SB_EEEEEEEvNS4_8identityENS4_13SM90_TMA_LOADES1B_vS1C_EENS_8epilogue10collective6detail29Sm90TmaWarpSpecializedAdapterINS1G_15DefaultEpilogueISJ_SK_SK_NS1F_6thread17LinearCombinationISJ_Li1EffLNS1K_9ScaleType4KindE0ELNS_15FloatRoundStyleE2ESJ_EENS1_15EpilogueDefaultEEEEEvvEEEEvNT_6ParamsE:
[----:B------:R-:W-:Y:S01]  /*0000*/  LDC R1, c[0x0][0x28] ;  /* 0x00000a00ff017b82 */ /* 0x000fe20000000800 */
[----:B------:R-:W0:Y:S01]  /*0010*/  S2R R0, SR_TID.X ;  /* 0x0000000000007919 */ /* 0x000e220000002100 */
[----:B------:R-:W-:Y:S01]  /*0020*/  ELECT P0, URZ, PT ;  /* 0x00000000003f782f */ /* 0x000fe20003800000 */
[----:B------:R-:W-:Y:S01]  /*0030*/  BSSY B0, `(.L_x_0) ;  /* 0x000000f000007945 */ /* 0x000fe20003800000 */
[--C-:B0-----:R-:W-:Y:S02]  /*0040*/  SHF.R.U32.HI R2, RZ, 0x5, R0.reuse ;  /* 0x00000005ff027819 */ /* 0x101fe40000011600 */
[----:B------:R-:W-:-:S03]  /*0050*/  SHF.R.U32.HI R4, RZ, 0x7, R0 ;  /* 0x00000007ff047819 */ /* 0x000fc60000011600 */
[----:B------:R-:W0:Y:S04]  /*0060*/  SHFL.IDX PT, R3, R2, RZ, 0x1f ;  /* 0x00001fff02037589 */ /* 0x000e2800000e0000 */
[----:B------:R-:W1:Y:S01]  /*0070*/  SHFL.IDX PT, R4, R4, RZ, 0x1f ;  /* 0x00001fff04047589 */ /* 0x000e6200000e0000 */
[----:B0-----:R-:W-:-:S13]  /*0080*/  ISETP.NE.OR P0, PT, R3, RZ, !P0 ;  /* 0x000000ff0300720c */ /* 0x001fda0004705670 */
[----:B-1----:R-:W-:Y:S05]  /*0090*/  @P0 BRA `(.L_x_1) ;  /* 0x0000000000200947 */ /* 0x002fea0003800000 */
[----:B------:R-:W-:Y:S02]  /*00a0*/  ULDC.64 UR4, c[0x0][0x198] ;  /* 0x0000660000047ab9 */ /* 0x000fe40000000a00 */
[----:B------:R-:W-:Y:S02]  /*00b0*/  UIADD3 UR6, UP0, UR4, 0xf0, URZ ;  /* 0x000000f004067890 */ /* 0x000fe4000ff1e03f */
[----:B------:R-:W-:Y:S02]  /*00c0*/  UIADD3 UR4, UP1, UR4, 0x1f0, URZ ;  /* 0x000001f004047890 */ /* 0x000fe4000ff3e03f */
[----:B------:R-:W-:Y:S02]  /*00d0*/  UIADD3.X UR7, URZ, UR5, URZ, UP0, !UPT ;  /* 0x000000053f077290 */ /* 0x000fe400087fe43f */
[----:B------:R-:W-:-:S07]  /*00e0*/  UIADD3.X UR5, URZ, UR5, URZ, UP1, !UPT ;  /* 0x000000053f057290 */ /* 0x000fce0008ffe43f */
[----:B------:R0:W-:Y:S02]  /*00f0*/  UTMACCTL.PF [UR6] ;  /* 0x00000000060079b9 */ /* 0x0001e40008040000 */
[----:B------:R0:W-:Y:S02]  /*0100*/  UTMACCTL.PF [UR4] ;  /* 0x00000000040079b9 */ /* 0x0001e40008040000 */
[----:B0-----:R-:W-:Y:S01]  /*0110*/  NOP ;  /* 0x0000000000007918 */ /* 0x001fe20000000000 */
.L_x_1:
[----:B------:R-:W-:Y:S05]  /*0120*/  BSYNC B0 ;  /* 0x0000000000007941 */ /* 0x000fea0003800000 */
.L_x_0:
[----:B------:R-:W0:Y:S02]  /*0130*/  SHFL.IDX PT, R5, R2, RZ, 0x1f ;  /* 0x00001fff02057589 */ /* 0x000e2400000e0000 */
[----:B0-----:R-:W-:-:S13]  /*0140*/  ISETP.NE.AND P0, PT, R5, RZ, PT ;  /* 0x000000ff0500720c */ /* 0x001fda0003f05270 */
[----:B------:R-:W-:Y:S05]  /*0150*/  @P0 BRA `(.L_x_2) ;  /* 0x0000000000600947 */ /* 0x000fea0003800000 */
[----:B------:R-:W0:Y:S01]  /*0160*/  S2UR UR8, SR_CgaCtaId ;  /* 0x00000000000879c3 */ /* 0x000e220000008800 */
[----:B------:R-:W-:Y:S01]  /*0170*/  UMOV UR4, 0x400 ;  /* 0x0000040000047882 */ /* 0x000fe20000000000 */
[----:B------:R-:W-:Y:S01]  /*0180*/  UMOV UR5, 0x1 ;  /* 0x0000000100057882 */ /* 0x000fe20000000000 */
[----:B------:R-:W-:Y:S01]  /*0190*/  UMOV UR6, 0x4 ;  /* 0x0000000400067882 */ /* 0x000fe20000000000 */
[----:B------:R-:W-:Y:S01]  /*01a0*/  ELECT P0, URZ, PT ;  /* 0x00000000003f782f */ /* 0x000fe20003800000 */
[----:B------:R-:W-:-:S04]  /*01b0*/  UIADD3 UR6, -UR6, 0x100000, URZ ;  /* 0x0010000006067890 */ /* 0x000fc8000fffe13f */
[----:B------:R-:W-:Y:S02]  /*01c0*/  USHF.L.U32 UR7, UR6, 0xb, URZ ;  /* 0x0000000b06077899 */ /* 0x000fe4000800063f */
[----:B------:R-:W-:Y:S02]  /*01d0*/  USHF.L.U32 UR6, UR6, 0x1, URZ ;  /* 0x0000000106067899 */ /* 0x000fe4000800063f */
[----:B0-----:R-:W-:Y:S02]  /*01e0*/  ULEA UR8, UR8, UR4, 0x18 ;  /* 0x0000000408087291 */ /* 0x001fe4000f8ec03f */
[----:B------:R-:W-:-:S04]  /*01f0*/  UIADD3 UR4, -UR5, 0x100000, URZ ;  /* 0x0010000005047890 */ /* 0x000fc8000fffe13f */
[----:B------:R-:W-:Y:S02]  /*0200*/  USHF.L.U32 UR5, UR4, 0xb, URZ ;  /* 0x0000000b04057899 */ /* 0x000fe4000800063f */
[----:B------:R-:W-:Y:S01]  /*0210*/  USHF.L.U32 UR4, UR4, 0x1, URZ ;  /* 0x0000000104047899 */ /* 0x000fe2000800063f */
[----:B------:R-:W0:Y:S11]  /*0220*/  FENCE.VIEW.ASYNC.S ;  /* 0x00000000000073c6 */ /* 0x000e360000000000 */
[----:B0-----:R0:W1:Y:S01]  /*0230*/  SYNCS.EXCH.64 URZ, [UR8], UR4 ;  /* 0x00000004083f75b2 */ /* 0x0010620008000100 */
[----:B------:R0:W2:Y:S01]  /*0240*/  SYNCS.EXCH.64 URZ, [UR8+0x28], UR6 ;  /* 0x00002806083f75b2 */ /* 0x0000a20008000100 */
[----:B------:R0:W3:Y:S01]  /*0250*/  SYNCS.EXCH.64 URZ, [UR8+0x8], UR4 ;  /* 0x00000804083f75b2 */ /* 0x0000e20008000100 */
[----:B------:R0:W4:Y:S01]  /*0260*/  SYNCS.EXCH.64 URZ, [UR8+0x30], UR6 ;  /* 0x00003006083f75b2 */ /* 0x0001220008000100 */
[----:B------:R0:W0:Y:S01]  /*0270*/  SYNCS.EXCH.64 URZ, [UR8+0x10], UR4 ;  /* 0x00001004083f75b2 */ /* 0x0000220008000100 */
[----:B------:R0:W0:Y:S01]  /*0280*/  SYNCS.EXCH.64 URZ, [UR8+0x38], UR6 ;  /* 0x00003806083f75b2 */ /* 0x0000220008000100 */
[----:B------:R0:W0:Y:S01]  /*0290*/  SYNCS.EXCH.64 URZ, [UR8+0x18], UR4 ;  /* 0x00001804083f75b2 */ /* 0x0000220008000100 */
[----:B------:R0:W0:Y:S01]  /*02a0*/  SYNCS.EXCH.64 URZ, [UR8+0x40], UR6 ;  /* 0x00004006083f75b2 */ /* 0x0000220008000100 */
[----:B------:R0:W0:Y:S01]  /*02b0*/  SYNCS.EXCH.64 URZ, [UR8+0x20], UR4 ;  /* 0x00002004083f75b2 */ /* 0x0000220008000100 */
[----:B------:R0:W0:Y:S01]  /*02c0*/  SYNCS.EXCH.64 URZ, [UR8+0x48], UR6 ;  /* 0x00004806083f75b2 */ /* 0x0000220008000100 */
[----:B------:R-:W-:Y:S01]  /*02d0*/  NOP ;  /* 0x0000000000007918 */ /* 0x000fe20000000000 */
.L_x_2:
[----:B------:R-:W5:Y:S01]  /*02e0*/  SHFL.IDX PT, R2, R2, RZ, 0x1f ;  /* 0x00001fff02027589 */ /* 0x000f6200000e0000 */
[----:B------:R-:W-:Y:S01]  /*02f0*/  SHF.R.S32.HI R7, RZ, 0x1f, R0 ;  /* 0x0000001fff077819 */ /* 0x000fe20000011400 */
[----:B0-----:R-:W0:Y:S01]  /*0300*/  S2UR UR8, SR_CTAID.X ;  /* 0x00000000000879c3 */ /* 0x001e220000002500 */
[----:B------:R-:W-:Y:S01]  /*0310*/  ELECT P0, URZ, PT ;  /* 0x00000000003f782f */ /* 0x000fe20003800000 */
[----:B------:R-:W1:Y:S01]  /*0320*/  S2R R8, SR_CTAID.Y ;  /* 0x0000000000087919 */ /* 0x000e620000002600 */
[----:B------:R-:W-:Y:S01]  /*0330*/  LEA.HI R7, R7, R0, RZ, 0x7 ;  /* 0x0000000007077211 */ /* 0x000fe200078f38ff */
[----:B------:R-:W-:Y:S01]  /*0340*/  ULDC UR4, c[0x0][0x154] ;  /* 0x0000550000047ab9 */ /* 0x000fe20000000800 */
[----:B------:R-:W-:Y:S01]  /*0350*/  NOP ;  /* 0x0000000000007918 */ /* 0x000fe20000000000 */
[----:B------:R-:W-:Y:S01]  /*0360*/  NOP ;  /* 0x0000000000007918 */ /* 0x000fe20000000000 */
[----:B------:R-:W-:Y:S01]  /*0370*/  LOP3.LUT R7, R7, 0xffffff80, RZ, 0xc0, !PT ;  /* 0xffffff8007077812 */ /* 0x000fe200078ec0ff */
[----:B------:R-:W2:Y:S04]  /*0380*/  LDC R14, c[0x0][0x140] ;  /* 0x00005000ff0e7b82 */ /* 0x000ea80000000800 */
[----:B------:R-:W-:-:S04]  /*0390*/  IMAD.IADD R7, R0, 0x1, -R7 ;  /* 0x0000000100077824 */ /* 0x000fc800078e0a07 */
[----:B------:R-:W3:Y:S01]  /*03a0*/  LDC R17, c[0x0][0x148] ;  /* 0x00005200ff117b82 */ /* 0x000ee20000000800 */
[----:B------:R-:W-:Y:S02]  /*03b0*/  SHF.R.S32.HI R6, RZ, 0x1f, R7 ;  /* 0x0000001fff067819 */ /* 0x000fe40000011407 */
[----:B------:R-:W-:Y:S02]  /*03c0*/  LOP3.LUT P2, RZ, R7, 0x7, RZ, 0xc0, !PT ;  /* 0x0000000707ff7812 */ /* 0x000fe4000784c0ff */
[----:B------:R-:W-:Y:S02]  /*03d0*/  LEA.HI R6, R6, R7, RZ, 0x3 ;  /* 0x0000000706067211 */ /* 0x000fe400078f18ff */
[----:B-----5:R-:W-:Y:S01]  /*03e0*/  ISETP.NE.OR P0, PT, R2, RZ, !P0 ;  /* 0x000000ff0200720c */ /* 0x020fe20004705670 */
[----:B------:R-:W5:Y:S01]  /*03f0*/  LDC R12, c[0x0][0x144] ;  /* 0x00005100ff0c7b82 */ /* 0x000f620000000800 */
[--C-:B------:R-:W-:Y:S02]  /*0400*/  SHF.R.S32.HI R2, RZ, 0x3, R6.reuse ;  /* 0x00000003ff027819 */ /* 0x100fe40000011406 */
[----:B------:R-:W-:-:S02]  /*0410*/  SHF.R.S32.HI R11, RZ, 0x1f, R6 ;  /* 0x0000001fff0b7819 */ /* 0x000fc40000011406 */
[----:B------:R-:W-:Y:S02]  /*0420*/  SHF.R.S32.HI R6, RZ, 0x1f, R5 ;  /* 0x0000001fff067819 */ /* 0x000fe40000011405 */
[----:B------:R-:W-:Y:S02]  /*0430*/  LEA.HI R11, R11, R2, RZ, 0x2 ;  /* 0x000000020b0b7211 */ /* 0x000fe400078f10ff */
[----:B------:R-:W-:Y:S02]  /*0440*/  LEA.HI R6, R6, R5, RZ, 0x2 ;  /* 0x0000000506067211 */ /* 0x000fe400078f10ff */
[----:B-1----:R-:W-:Y:S01]  /*0450*/  I2FP.F32.U32 R10, R8 ;  /* 0x00000008000a7245 */ /* 0x002fe20000201000 */
[----:B------:R-:W-:Y:S01]  /*0460*/  VOTEU.ALL UP0, P0 ;  /* 0x00000000003f7886 */ /* 0x000fe20000000000 */
[----:B------:R-:W-:Y:S01]  /*0470*/  LOP3.LUT R6, R6, 0x3ffffffc, RZ, 0xc0, !PT ;  /* 0x3ffffffc06067812 */ /* 0x000fe200078ec0ff */
[----:B------:R-:W-:Y:S01]  /*0480*/  VOTEU.ALL UP1, P0 ;  /* 0x00000000003f7886 */ /* 0x000fe20000020000 */
[----:B------:R-:W-:Y:S01]  /*0490*/  LOP3.LUT R11, R11, 0xfffffffc, RZ, 0xc0, !PT ;  /* 0xfffffffc0b0b7812 */ /* 0x000fe200078ec0ff */
[----:B------:R-:W-:Y:S01]  /*04a0*/  FMUL R13, R10, UR4 ;  /* 0x000000040a0d7c20 */ /* 0x000fe20008400000 */
[----:B------:R-:W1:Y:S01]  /*04b0*/  @!UP0 S2UR UR7, SR_CgaCtaId ;  /* 0x00000000000789c3 */ /* 0x000e620000008800 */
[----:B------:R-:W-:Y:S01]  /*04c0*/  IMAD.IADD R6, R5, 0x1, -R6 ;  /* 0x0000000105067824 */ /* 0x000fe200078e0a06 */
[----:B0-----:R-:W-:Y:S01]  /*04d0*/  I2FP.F32.U32 R5, UR8 ;  /* 0x0000000800057c45 */ /* 0x001fe20008201000 */
[----:B------:R-:W-:Y:S01]  /*04e0*/  ULDC UR4, c[0x0][0x150] ;  /* 0x0000540000047ab9 */ /* 0x000fe20000000800 */
[----:B------:R-:W-:Y:S01]  /*04f0*/  IMAD.IADD R11, R2, 0x1, -R11 ;  /* 0x00000001020b7824 */ /* 0x000fe200078e0a0b */
[----:B------:R-:W-:Y:S01]  /*0500*/  SHF.R.S32.HI R2, RZ, 0x1f, R3 ;  /* 0x0000001fff027819 */ /* 0x000fe20000011403 */
[----:B------:R-:W0:Y:S01]  /*0510*/  F2I.U32.TRUNC.NTZ R13, R13 ;  /* 0x0000000d000d7305 */ /* 0x000e22000020f000 */
[----:B------:R-:W-:Y:S01]  /*0520*/  FMUL R10, R5, UR4 ;  /* 0x00000004050a7c20 */ /* 0x000fe20008400000 */
[----:B------:R-:W-:Y:S01]  /*0530*/  IMAD R6, R6, 0x4, R11 ;  /* 0x0000000406067824 */ /* 0x000fe200078e020b */
[----:B------:R-:W-:Y:S01]  /*0540*/  LEA.HI R2, R2, R3, RZ, 0x2 ;  /* 0x0000000302027211 */ /* 0x000fe200078f10ff */
[----:B------:R-:W-:Y:S01]  /*0550*/  UMOV UR4, 0x20 ;  /* 0x0000002000047882 */ /* 0x000fe20000000000 */
[----:B------:R-:W-:Y:S01]  /*0560*/  @!UP0 UMOV UR6, 0x400 ;  /* 0x0000040000068882 */ /* 0x000fe20000000000 */
[----:B------:R-:W-:Y:S01]  /*0570*/  IMAD.SHL.U32 R5, R6, 0x4, RZ ;  /* 0x0000000406057824 */ /* 0x000fe200078e00ff */
[----:B------:R-:W-:Y:S01]  /*0580*/  LOP3.LUT R2, R2, 0xfffffffc, RZ, 0xc0, !PT ;  /* 0xfffffffc02027812 */ /* 0x000fe200078ec0ff */
[----:B------:R-:W4:Y:S01]  /*0590*/  F2I.U32.TRUNC.NTZ R10, R10 ;  /* 0x0000000a000a7305 */ /* 0x000f22000020f000 */
[----:B------:R-:W-:-:S04]  /*05a0*/  @!UP0 UIADD3 UR4, -UR4, 0x100000, URZ ;  /* 0x0010000004048890 */ /* 0x000fc8000fffe13f */
[----:B------:R-:W-:Y:S02]  /*05b0*/  @!UP0 USHF.L.U32 UR5, UR4, 0xb, URZ ;  /* 0x0000000b04058899 */ /* 0x000fe4000800063f */
[----:B------:R-:W-:Y:S01]  /*05c0*/  @!UP0 USHF.L.U32 UR4, UR4, 0x1, URZ ;  /* 0x0000000104048899 */ /* 0x000fe2000800063f */
[----:B--2---:R-:W-:Y:S01]  /*05d0*/  ISETP.EQ.U32.AND P3, PT, R14, 0x1, PT ;  /* 0x000000010e00780c */ /* 0x004fe20003f62070 */
[----:B------:R-:W-:Y:S01]  /*05e0*/  VIADD R14, R4, 0xffffffff ;  /* 0xffffffff040e7836 */ /* 0x000fe20000000000 */
[----:B------:R-:W-:Y:S01]  /*05f0*/  LOP3.LUT R6, R6, 0xc, R5, 0x78, !PT ;  /* 0x0000000c06067812 */ /* 0x000fe200078e7805 */
[----:B------:R-:W-:Y:S02]  /*0600*/  IMAD.IADD R3, R3, 0x1, -R2 ;  /* 0x0000000103037824 */ /* 0x000fe400078e0a02 */
[----:B0-----:R-:W-:Y:S01]  /*0610*/  IMAD.MOV R20, RZ, RZ, -R13 ;  /* 0x000000ffff147224 */ /* 0x001fe200078e0a0d */
[----:B------:R-:W-:Y:S01]  /*0620*/  ISETP.GE.U32.AND P5, PT, R14, 0x2, PT ;  /* 0x000000020e00780c */ /* 0x000fe20003fa6070 */
[----:B-1----:R-:W-:Y:S01]  /*0630*/  @!UP0 ULEA UR6, UR7, UR6, 0x18 ;  /* 0x0000000607068291 */ /* 0x002fe2000f8ec03f */
[----:B------:R-:W-:Y:S01]  /*0640*/  ISETP.NE.AND P1, PT, R3, 0x3, PT ;  /* 0x000000030300780c */ /* 0x000fe20003f25270 */
[----:B---3--:R-:W-:Y:S01]  /*0650*/  IMAD R5, R17, R20, R8 ;  /* 0x0000001411057224 */ /* 0x008fe200078e0208 */
[----:B------:R-:W-:Y:S01]  /*0660*/  VOTEU.ALL UP0, P0 ;  /* 0x00000000003f7886 */ /* 0x000fe20000000000 */
[----:B------:R-:W-:Y:S01]  /*0670*/  ISETP.LT.U32.AND P0, PT, R6, 0x2, !P2 ;  /* 0x000000020600780c */ /* 0x000fe20005701070 */
[----:B----4-:R-:W-:Y:S01]  /*0680*/  IMAD.MOV R7, RZ, RZ, -R10 ;  /* 0x000000ffff077224 */ /* 0x010fe200078e0a0a */
[----:B------:R-:W-:-:S02]  /*0690*/  ISETP.EQ.OR P1, PT, R3, RZ, !P1 ;  /* 0x000000ff0300720c */ /* 0x000fc40004f22670 */
[----:B------:R-:W-:Y:S01]  /*06a0*/  ISETP.NE.AND P4, PT, R5, R6, PT ;  /* 0x000000060500720c */ /* 0x000fe20003f85270 */
[----:B-----5:R-:W-:Y:S01]  /*06b0*/  IMAD R7, R12, R7, UR8 ;  /* 0x000000080c077e24 */ /* 0x020fe2000f8e0207 */
[C---:B------:R-:W-:Y:S01]  /*06c0*/  ISETP.EQ.AND P1, PT, R4.reuse, RZ, P1 ;  /* 0x000000ff0400720c */ /* 0x040fe20000f22270 */
[----:B------:R-:W0:Y:S02]  /*06d0*/  FENCE.VIEW.ASYNC.S ;  /* 0x00000000000073c6 */ /* 0x000e240000000000 */
[----:B0-----:R0:W1:Y:S01]  /*06e0*/  @!UP0 SYNCS.EXCH.64 URZ, [UR6+0x60], UR4 ;  /* 0x00006004063f85b2 */ /* 0x0010620008000100 */
[----:B------:R-:W-:Y:S02]  /*06f0*/  ISETP.NE.AND P2, PT, R4, RZ, PT ;  /* 0x000000ff0400720c */ /* 0x000fe40003f45270 */
[----:B------:R-:W-:Y:S02]  /*0700*/  ISETP.EQ.OR P4, PT, R7, RZ, !P4 ;  /* 0x000000ff0700720c */ /* 0x000fe40006782670 */
[----:B------:R-:W-:-:S02]  /*0710*/  SEL R2, RZ, 0x1, !P1 ;  /* 0x00000001ff027807 */ /* 0x000fc40004800000 */
[----:B------:R-:W-:Y:S02]  /*0720*/  PLOP3.LUT P0, PT, P0, P4, PT, 0x80, 0x0 ;  /* 0x000000000000781c */ /* 0x000fe40000709070 */
[----:B------:R-:W-:Y:S01]  /*0730*/  SEL R2, R2, 0x2, P5 ;  /* 0x0000000202027807 */ /* 0x000fe20002800000 */
[----:B------:R0:W2:Y:S01]  /*0740*/  @!UP1 SYNCS.EXCH.64 URZ, [UR6+0x68], UR4 ;  /* 0x00006804063f95b2 */ /* 0x0000a20008000100 */
[----:B------:R-:W-:Y:S01]  /*0750*/  NOP ;  /* 0x0000000000007918 */ /* 0x000fe20000000000 */
[----:B------:R-:W-:Y:S08]  /*0760*/  @!P3 BRA `(.L_x_3) ;  /* 0x000000000008b947 */ /* 0x000ff00003800000 */
[----:B-12---:R-:W-:Y:S01]  /*0770*/  UCGABAR_ARV ;  /* 0x00000000000079c7 */ /* 0x006fe20008000000 */
[----:B------:R-:W-:Y:S05]  /*0780*/  BRA `(.L_x_4) ;  /* 0x0000000000047947 */ /* 0x000fea0003800000 */
.L_x_3:
[----:B-12---:R-:W-:Y:S01]  /*0790*/  NOP ;  /* 0x0000000000007918 */ /* 0x006fe20000000000 */
.L_x_4:
[----:B------:R-:W1:Y:S01]  /*07a0*/  LDC R4, c[0x0][0x65c] ;  /* 0x00019700ff047b82 */ /* 0x000e620000000800 */
[----:B------:R-:W-:Y:S01]  /*07b0*/  IMAD.MOV.U32 R5, RZ, RZ, RZ ;  /* 0x000000ffff057224 */ /* 0x000fe200078e00ff */
[----:B-1----:R-:W-:Y:S01]  /*07c0*/  ISETP.NE.AND P4, PT, R4, 0x1, PT ;  /* 0x000000010400780c */ /* 0x002fe20003f85270 */
[----:B------:R-:W-:-:S12]  /*07d0*/  IMAD.U32 R4, RZ, RZ, UR8 ;  /* 0x00000008ff047e24 */ /* 0x000fd8000f8e00ff */
[----:B------:R-:W1:Y:S01]  /*07e0*/  @P4 LDC R13, c[0x0][0x10] ;  /* 0x00000400ff0d4b82 */ /* 0x000e620000000800 */
[----:B------:R-:W-:Y:S02]  /*07f0*/  @P4 IMAD.MOV.U32 R9, RZ, RZ, RZ ;  /* 0x000000ffff094224 */ /* 0x000fe400078e00ff */
[----:B------:R-:W-:-:S05]  /*0800*/  @P4 IMAD.MOV.U32 R15, RZ, RZ, RZ ;  /* 0x000000ffff0f4224 */ /* 0x000fca00078e00ff */
[----:B------:R-:W2:Y:S01]  /*0810*/  @!P4 LDC R11, c[0x0][0xc] ;  /* 0x00000300ff0bcb82 */ /* 0x000ea20000000800 */
[----:B-1----:R-:W-:-:S04]  /*0820*/  @P4 IMAD.WIDE.U32 R12, R13, UR8, R8 ;  /* 0x000000080d0c4c25 */ /* 0x002fc8000f8e0008 */
[----:B--2---:R-:W-:-:S04]  /*0830*/  @!P4 IMAD.WIDE.U32 R10, R8, R11, R4 ;  /* 0x0000000b080ac225 */ /* 0x004fc800078e0004 */
[----:B------:R-:W-:Y:S02]  /*0840*/  @P4 IMAD.MOV.U32 R4, RZ, RZ, R12 ;  /* 0x000000ffff044224 */ /* 0x000fe400078e000c */
[----:B------:R-:W-:Y:S02]  /*0850*/  @P4 IMAD.IADD R5, R13, 0x1, R15 ;  /* 0x000000010d054824 */ /* 0x000fe400078e020f */
[----:B------:R-:W-:Y:S02]  /*0860*/  @!P4 IMAD.MOV.U32 R4, RZ, RZ, R10 ;  /* 0x000000ffff04c224 */ /* 0x000fe400078e000a */
[----:B------:R-:W-:Y:S01]  /*0870*/  @!P4 IMAD.MOV.U32 R5, RZ, RZ, R11 ;  /* 0x000000ffff05c224 */ /* 0x000fe200078e000b */
[----:B------:R-:W-:Y:S06]  /*0880*/  @!P3 BRA `(.L_x_5) ;  /* 0x00000000000cb947 */ /* 0x000fec0003800000 */
[----:B------:R-:W-:Y:S01]  /*0890*/  UCGABAR_WAIT ;  /* 0x0000000000007dc7 */ /* 0x000fe20008000000 */
[----:B------:R-:W-:Y:S01]  /*08a0*/  CCTL.IVALL ;  /* 0x00000000ff00798f */ /* 0x000fe20002000000 */
[----:B------:R-:W-:Y:S05]  /*08b0*/  BRA `(.L_x_6) ;  /* 0x0000000000047947 */ /* 0x000fea0003800000 */
.L_x_5:
[----:B------:R-:W-:Y:S06]  /*08c0*/  BAR.SYNC.DEFER_BLOCKING 0x0 ;  /* 0x0000000000007b1d */ /* 0x000fec0000010000 */
.L_x_6:
[----:B------:R-:W-:Y:S05]  /*08d0*/  @!P2 BRA `(.L_x_7) ;  /* 0x0000004800e4a947 */ /* 0x000fea0003800000 */
[----:B------:R-:W-:-:S13]  /*08e0*/  ISETP.GT.U32.AND P1, PT, R14, 0x1, PT ;  /* 0x000000010e00780c */ /* 0x000fda0003f24070 */
[----:B0-----:R-:W-:Y:S05]  /*08f0*/  @P1 EXIT ;  /* 0x000000000000194d */ /* 0x001fea0003800000 */
[----:B------:R-:W-:Y:S01]  /*0900*/  ULDC.64 UR4, c[0x0][0x650] ;  /* 0x0001940000047ab9 */ /* 0x000fe20000000a00 */
[----:B------:R-:W-:Y:S01]  /*0910*/  PRMT R10, RZ, 0x7610, R10 ;  /* 0x00007610ff0a7816 */ /* 0x000fe2000000000a */
[----:B------:R-:W-:Y:S01]  /*0920*/  IMAD.MOV.U32 R11, RZ, RZ, -0x1 ;  /* 0xffffffffff0b7424 */ /* 0x000fe200078e00ff */
[----:B------:R-:W-:Y:S01]  /*0930*/  ISETP.GE.U32.AND P1, PT, R4, UR4, PT ;  /* 0x0000000404007c0c */ /* 0x000fe2000bf26070 */
[----:B------:R-:W-:Y:S02]  /*0940*/  IMAD.MOV.U32 R12, RZ, RZ, -0x1 ;  /* 0xffffffffff0c7424 */ /* 0x000fe400078e00ff */
[----:B------:R-:W-:Y:S01]  /*0950*/  IMAD.MOV.U32 R71, RZ, RZ, -0x1 ;  /* 0xffffffffff477424 */ /* 0x000fe200078e00ff */
[----:B------:R-:W-:-:S13]  /*0960*/  ISETP.GE.U32.AND.EX P1, PT, R5, UR5, PT, P1 ;  /* 0x0000000505007c0c */ /* 0x000fda000bf26110 */
[----:B------:R-:W-:Y:S05]  /*0970*/  @P1 BRA `(.L_x_8) ;  /* 0x0000000400241947 */ /* 0x000fea0003800000 */
[----:B------:R-:W0:Y:S01]  /*0980*/  LDC.64 R22, c[0x0][0x628] ;  /* 0x00018a00ff167b82 */ /* 0x000e220000000a00 */
[----:B------:R-:W-:Y:S02]  /*0990*/  IMAD.MOV.U32 R10, RZ, RZ, R4 ;  /* 0x000000ffff0a7224 */ /* 0x000fe400078e0004 */
[----:B------:R-:W-:-:S05]  /*09a0*/  IMAD.MOV.U32 R11, RZ, RZ, R5 ;  /* 0x000000ffff0b7224 */ /* 0x000fca00078e0005 */
[----:B------:R-:W1:Y:S08]  /*09b0*/  LDC R16, c[0x0][0x630] ;  /* 0x00018c00ff107b82 */ /* 0x000e700000000800 */
[----:B------:R-:W2:Y:S01]  /*09c0*/  LDC.64 R24, c[0x0][0x620] ;  /* 0x00018800ff187b82 */ /* 0x000ea20000000a00 */
[----:B0-----:R-:W-:-:S04]  /*09d0*/  ISETP.NE.U32.AND P1, PT, R22, RZ, PT ;  /* 0x000000ff1600720c */ /* 0x001fc80003f25070 */
[----:B------:R-:W-:-:S13]  /*09e0*/  ISETP.NE.AND.EX P1, PT, R23, RZ, PT, P1 ;  /* 0x000000ff1700720c */ /* 0x000fda0003f25310 */
[----:B-12---:R-:W-:Y:S05]  /*09f0*/  @!P1 BRA `(.L_x_9) ;  /* 0x0000000000289947 */ /* 0x006fea0003800000 */
[----:B------:R-:W0:Y:S02]  /*0a00*/  LDC R3, c[0x0][0x634] ;  /* 0x00018d00ff037b82 */ /* 0x000e240000000800 */
[----:B0-----:R-:W-:-:S05]  /*0a10*/  IADD3 R3, P1, R4, R3, RZ ;  /* 0x0000000304037210 */ /* 0x001fca0007f3e0ff */
[----:B------:R-:W-:-:S04]  /*0a20*/  IMAD.X R19, RZ, RZ, R5, P1 ;  /* 0x000000ffff137224 */ /* 0x000fc800008e0605 */
[----:B------:R-:W-:-:S04]  /*0a30*/  IMAD.WIDE.U32 R10, R19, R22, RZ ;  /* 0x00000016130a7225 */ /* 0x000fc800078e00ff */
[----:B------:R-:W-:-:S04]  /*0a40*/  IMAD.WIDE.U32 R12, P1, R3, R23, R10 ;  /* 0x00000017030c7225 */ /* 0x000fc8000782000a */
[----:B------:R-:W-:-:S04]  /*0a50*/  IMAD.WIDE.U32 R10, R3, R22, RZ ;  /* 0x00000016030a7225 */ /* 0x000fc800078e00ff */
[----:B------:R-:W-:Y:S01]  /*0a60*/  IMAD.X R15, RZ, RZ, RZ, P1 ;  /* 0x000000ffff0f7224 */ /* 0x000fe200008e06ff */
[----:B------:R-:W-:Y:S01]  /*0a70*/  IADD3 RZ, P1, R11, R12, RZ ;  /* 0x0000000c0bff7210 */ /* 0x000fe20007f3e0ff */
[----:B------:R-:W-:-:S04]  /*0a80*/  IMAD.MOV.U32 R14, RZ, RZ, R13 ;  /* 0x000000ffff0e7224 */ /* 0x000fc800078e000d */
[----:B------:R-:W-:-:S08]  /*0a90*/  IMAD.WIDE.U32.X R10, R19, R23, R14, P1 ;  /* 0x00000017130a7225 */ /* 0x000fd000008e040e */
.L_x_9:
[----:B------:R-:W0:Y:S01]  /*0aa0*/  LDC.64 R28, c[0x0][0x640] ;  /* 0x00019000ff1c7b82 */ /* 0x000e220000000a00 */
[--C-:B------:R-:W-:Y:S01]  /*0ab0*/  SHF.R.U64 R71, R10, R16, R11.reuse ;  /* 0x000000100a477219 */ /* 0x100fe2000000120b */
[----:B------:R-:W-:Y:S01]  /*0ac0*/  IMAD R20, R17, R20, R8 ;  /* 0x0000001411147224 */ /* 0x000fe200078e0208 */
[----:B------:R-:W-:Y:S01]  /*0ad0*/  SHF.R.U32.HI R3, RZ, R16, R11 ;  /* 0x00000010ff037219 */ /* 0x000fe2000001160b */
[----:B------:R-:W-:Y:S01]  /*0ae0*/  IMAD.MOV.U32 R17, RZ, RZ, 0x1 ;  /* 0x00000001ff117424 */ /* 0x000fe200078e00ff */
[----:B------:R-:W-:-:S03]  /*0af0*/  IADD3 R9, P1, RZ, -R71, RZ ;  /* 0x80000047ff097210 */ /* 0x000fc60007f3e0ff */
[----:B------:R-:W1:Y:S02]  /*0b00*/  LDC R14, c[0x0][0x618] ;  /* 0x00018600ff0e7b82 */ /* 0x000e640000000800 */
[----:B------:R-:W-:Y:S02]  /*0b10*/  IMAD.X R3, RZ, RZ, ~R3, P1 ;  /* 0x000000ffff037224 */ /* 0x000fe400008e0e03 */
[----:B------:R-:W-:-:S04]  /*0b20*/  IMAD.WIDE.U32 R10, R9, R24, R4 ;  /* 0x00000018090a7225 */ /* 0x000fc800078e0004 */
[----:B------:R-:W2:Y:S01]  /*0b30*/  LDC R18, c[0x0][0x608] ;  /* 0x00018200ff127b82 */ /* 0x000ea20000000800 */
[----:B------:R-:W-:Y:S02]  /*0b40*/  IMAD R12, R3, R24, RZ ;  /* 0x00000018030c7224 */ /* 0x000fe400078e02ff */
[----:B------:R-:W-:Y:S02]  /*0b50*/  IMAD.MOV.U32 R3, RZ, RZ, -0x1 ;  /* 0xffffffffff037424 */ /* 0x000fe400078e00ff */
[----:B------:R-:W-:-:S03]  /*0b60*/  IMAD R9, R9, R25, R12 ;  /* 0x0000001909097224 */ /* 0x000fc600078e020c */
[----:B------:R-:W3:Y:S01]  /*0b70*/  LDC R26, c[0x0][0x658] ;  /* 0x00019600ff1a7b82 */ /* 0x000ee20000000800 */
[----:B------:R-:W-:Y:S01]  /*0b80*/  IMAD.IADD R9, R11, 0x1, R9 ;  /* 0x000000010b097824 */ /* 0x000fe200078e0209 */
[----:B0-----:R-:W-:-:S04]  /*0b90*/  ISETP.NE.U32.AND P1, PT, R28, RZ, PT ;  /* 0x000000ff1c00720c */ /* 0x001fc80003f25070 */
[----:B------:R-:W-:Y:S02]  /*0ba0*/  ISETP.NE.AND.EX P1, PT, R29, RZ, PT, P1 ;  /* 0x000000ff1d00720c */ /* 0x000fe40003f25310 */
[----:B------:R-:W0:Y:S01]  /*0bb0*/  LDC R22, c[0x0][0x600] ;  /* 0x00018000ff167b82 */ /* 0x000e220000000800 */
[-CC-:B-1----:R-:W-:Y:S02]  /*0bc0*/  SHF.R.U64 R16, R10, R14.reuse, R9.reuse ;  /* 0x0000000e0a107219 */ /* 0x182fe40000001209 */
[----:B------:R-:W-:-:S05]  /*0bd0*/  SHF.R.U32.HI R9, RZ, R14, R9 ;  /* 0x0000000eff097219 */ /* 0x000fca0000011609 */
[----:B------:R-:W1:Y:S01]  /*0be0*/  LDC R19, c[0x0][0x648] ;  /* 0x00019200ff137b82 */ /* 0x000e620000000800 */
[-CC-:B--2---:R-:W-:Y:S02]  /*0bf0*/  SHF.R.U64 R25, R16, R18.reuse, R9.reuse ;  /* 0x0000001210197219 */ /* 0x184fe40000001209 */
[----:B------:R-:W-:-:S05]  /*0c00*/  SHF.R.U32.HI R9, RZ, R18, R9 ;  /* 0x00000012ff097219 */ /* 0x000fca0000011609 */
[----:B------:R-:W2:Y:S01]  /*0c10*/  LDC R21, c[0x0][0x638] ;  /* 0x00018e00ff157b82 */ /* 0x000ea20000000800 */
[-CC-:B---3--:R-:W-:Y:S02]  /*0c20*/  SHF.R.U64 R18, R25, R26.reuse, R9.reuse ;  /* 0x0000001a19127219 */ /* 0x188fe40000001209 */
[-C--:B------:R-:W-:Y:S02]  /*0c30*/  SHF.L.U32 R3, R3, R26.reuse, RZ ;  /* 0x0000001a03037219 */ /* 0x080fe400000006ff */
[----:B------:R-:W-:Y:S01]  /*0c40*/  SHF.R.U32.HI R9, RZ, R26, R9 ;  /* 0x0000001aff097219 */ /* 0x000fe20000011609 */
[----:B------:R-:W-:Y:S01]  /*0c50*/  IMAD.MOV.U32 R8, RZ, RZ, R18 ;  /* 0x000000ffff087224 */ /* 0x000fe200078e0012 */
[----:B------:R-:W-:Y:S01]  /*0c60*/  LOP3.LUT R14, RZ, R3, RZ, 0x33, !PT ;  /* 0x00000003ff0e7212 */ /* 0x000fe200078e33ff */
[----:B------:R-:W3:Y:S01]  /*0c70*/  LDC R23, c[0x0][0x610] ;  /* 0x00018400ff177b82 */ /* 0x000ee20000000800 */
[----:B------:R-:W-:Y:S05]  /*0c80*/  @!P1 BRA `(.L_x_10) ;  /* 0x0000000000289947 */ /* 0x000fea0003800000 */
[----:B------:R-:W4:Y:S02]  /*0c90*/  LDC R3, c[0x0][0x64c] ;  /* 0x00019300ff037b82 */ /* 0x000f240000000800 */
[----:B----4-:R-:W-:-:S05]  /*0ca0*/  IADD3 R3, P1, R18, R3, RZ ;  /* 0x0000000312037210 */ /* 0x010fca0007f3e0ff */
        /* <DEDUP_REMOVED lines=8> */
.L_x_10:
[----:B-1----:R-:W-:Y:S01]  /*0d30*/  SHF.R.U64 R8, R8, R19, R9 ;  /* 0x0000001308087219 */ /* 0x002fe20000001209 */
[----:B0-----:R-:W-:Y:S01]  /*0d40*/  VIADD R9, R22, 0xffffffff ;  /* 0xffffffff16097836 */ /* 0x001fe20000000000 */
[----:B------:R-:W-:Y:S02]  /*0d50*/  SHF.L.U32 R3, R17, R26, RZ ;  /* 0x0000001a11037219 */ /* 0x000fe400000006ff */
[----:B------:R-:W-:Y:S01]  /*0d60*/  LOP3.LUT R14, R25, R14, RZ, 0xc0, !PT ;  /* 0x0000000e190e7212 */ /* 0x000fe200078ec0ff */
[----:B------:R-:W-:Y:S01]  /*0d70*/  IMAD.MOV R10, RZ, RZ, -R8 ;  /* 0x000000ffff0a7224 */ /* 0x000fe200078e0a08 */
[----:B------:R-:W-:-:S03]  /*0d80*/  SEL R7, R7, R20, !P4 ;  /* 0x0000001407077207 */ /* 0x000fc60006000000 */
[----:B------:R-:W-:Y:S01]  /*0d90*/  IMAD R14, R3, R8, R14 ;  /* 0x00000008030e7224 */ /* 0x000fe200078e020e */
[----:B------:R-:W-:Y:S01]  /*0da0*/  LOP3.LUT R8, R16, R9, RZ, 0xc0, !PT ;  /* 0x0000000910087212 */ /* 0x000fe200078ec0ff */
[----:B--2---:R-:W-:Y:S02]  /*0db0*/  IMAD R3, R10, R21, R18 ;  /* 0x000000150a037224 */ /* 0x004fe400078e0212 */
[----:B---3--:R-:W-:Y:S02]  /*0dc0*/  IMAD R7, R14, R23, R7 ;  /* 0x000000170e077224 */ /* 0x008fe400078e0207 */
[----:B------:R-:W-:Y:S02]  /*0dd0*/  IMAD R8, R3, R22, R8 ;  /* 0x0000001603087224 */ /* 0x000fe400078e0208 */
[----:B------:R-:W-:-:S03]  /*0de0*/  IMAD.MOV.U32 R10, RZ, RZ, 0x1 ;  /* 0x00000001ff0a7424 */ /* 0x000fc600078e00ff */
[----:B------:R-:W-:Y:S02]  /*0df0*/  SEL R12, R8, R7, !P4 ;  /* 0x00000007080c7207 */ /* 0x000fe40006000000 */
[----:B------:R-:W-:-:S07]  /*0e00*/  SEL R11, R7, R8, !P4 ;  /* 0x00000008070b7207 */ /* 0x000fce0006000000 */
.L_x_8:
[----:B------:R-:W-:-:S08]  /*0e10*/  NOP ;  /* 0x0000000000007918 */ /* 0x000fd00000000000 */
[----:B------:R-:W0:Y:S02]  /*0e20*/  USETMAXREG.TRY_ALLOC.CTAPOOL UP0, 0xe8 ;  /* 0x000000e8000079c8 */ /* 0x000e240008000600 */
[----:B0-----:R-:W-:-:S13]  /*0e30*/  PLOP3.LUT P1, PT, PT, PT, UP0, 0x80, 0x0 ;  /* 0x000000000000781c */ /* 0x001fda0003f2f008 */
[----:B------:R-:W-:Y:S05]  /*0e40*/  @!P1 BRA `(.L_x_8) ;  /* 0xfffffffc00f09947 */ /* 0x000fea000383ffff */
[----:B------:R-:W-:Y:S01]  /*0e50*/  ULDC.64 UR4, c[0x0][0x598] ;  /* 0x0001660000047ab9 */ /* 0x000fe20000000a00 */
[----:B------:R-:W-:Y:S01]  /*0e60*/  ULDC.64 UR16, c[0x0][0x208] ;  /* 0x0000820000107ab9 */ /* 0x000fe20000000a00 */
[----:B------:R-:W-:-:S04]  /*0e70*/  ISETP.NE.U32.AND P1, PT, RZ, UR4, PT ;  /* 0x00000004ff007c0c */ /* 0x000fc8000bf25070 */
[----:B------:R-:W-:-:S13]  /*0e80*/  ISETP.NE.AND.EX P1, PT, RZ, UR5, PT, P1 ;  /* 0x00000005ff007c0c */ /* 0x000fda000bf25310 */
[----:B------:R-:W-:Y:S05]  /*0e90*/  @!P1 BRA `(.L_x_11) ;  /* 0x00000000001c9947 */ /* 0x000fea0003800000 */
[----:B------:R-:W0:Y:S02]  /*0ea0*/  LDC.64 R8, c[0x0][0x598] ;  /* 0x00016600ff087b82 */ /* 0x000e240000000a00 */
[----:B0-----:R-:W2:Y:S02]  /*0eb0*/  LDG.E.64 R8, desc[UR16][R8.64] ;  /* 0x0000001008087981 */ /* 0x001ea4000c1e1b00 */
[----:B--2---:R-:W-:-:S04]  /*0ec0*/  ISETP.NE.U32.AND P1, PT, R8, RZ, PT ;  /* 0x000000ff0800720c */ /* 0x004fc80003f25070 */
[----:B------:R-:W-:-:S13]  /*0ed0*/  ISETP.NE.AND.EX P1, PT, R9, RZ, PT, P1 ;  /* 0x000000ff0900720c */ /* 0x000fda0003f25310 */
[----:B------:R-:W-:Y:S05]  /*0ee0*/  @!P1 BRA `(.L_x_11) ;  /* 0x0000000000089947 */ /* 0x000fea0003800000 */
[----:B------:R0:W5:Y:S01]  /*0ef0*/  LD.E R3, desc[UR16][R8.64] ;  /* 0x0000001008037980 */ /* 0x000162000c101900 */
[----:B------:R-:W-:Y:S05]  /*0f00*/  BRA `(.L_x_12) ;  /* 0x0000000000207947 */ /* 0x000fea0003800000 */
.L_x_11:
[----:B------:R-:W-:Y:S02]  /*0f10*/  ULDC.64 UR4, c[0x0][0x588] ;  /* 0x0001620000047ab9 */ /* 0x000fe40000000a00 */
[----:B------:R-:W-:-:S04]  /*0f20*/  ISETP.NE.U32.AND P1, PT, RZ, UR4, PT ;  /* 0x00000004ff007c0c */ /* 0x000fc8000bf25070 */
[----:B------:R-:W-:-:S13]  /*0f30*/  ISETP.NE.AND.EX P1, PT, RZ, UR5, PT, P1 ;  /* 0x00000005ff007c0c */ /* 0x000fda000bf25310 */
[----:B------:R-:W-:Y:S05]  /*0f40*/  @!P1 BRA `(.L_x_13) ;  /* 0x00000000000c9947 */ /* 0x000fea0003800000 */
[----:B------:R-:W0:Y:S02]  /*0f50*/  LDC.64 R8, c[0x0][0x588] ;  /* 0x00016200ff087b82 */ /* 0x000e240000000a00 */
[----:B0-----:R1:W5:Y:S01]  /*0f60*/  LDG.E R3, desc[UR16][R8.64] ;  /* 0x0000001008037981 */ /* 0x001362000c1e1900 */
[----:B------:R-:W-:Y:S05]  /*0f70*/  BRA `(.L_x_12) ;  /* 0x0000000000047947 */ /* 0x000fea0003800000 */
.L_x_13:
[----:B------:R-:W2:Y:S02]  /*0f80*/  LDC R3, c[0x0][0x580] ;  /* 0x00016000ff037b82 */ /* 0x000ea40000000800 */
.L_x_12:
[----:B------:R-:W-:Y:S02]  /*0f90*/  ULDC.64 UR4, c[0x0][0x5a0] ;  /* 0x0001680000047ab9 */ /* 0x000fe40000000a00 */
[----:B------:R-:W-:-:S04]  /*0fa0*/  ISETP.NE.U32.AND P1, PT, RZ, UR4, PT ;  /* 0x00000004ff007c0c */ /* 0x000fc8000bf25070 */
[----:B------:R-:W-:-:S13]  /*0fb0*/  ISETP.NE.AND.EX P1, PT, RZ, UR5, PT, P1 ;  /* 0x00000005ff007c0c */ /* 0x000fda000bf25310 */
[----:B------:R-:W-:Y:S05]  /*0fc0*/  @!P1 BRA `(.L_x_14) ;  /* 0x00000000001c9947 */ /* 0x000fea0003800000 */
[----:B01----:R-:W0:Y:S02]  /*0fd0*/  LDC.64 R8, c[0x0][0x5a0] ;  /* 0x00016800ff087b82 */ /* 0x003e240000000a00 */
[----:B0-----:R-:W3:Y:S02]  /*0fe0*/  LDG.E.64 R8, desc[UR16][R8.64] ;  /* 0x0000001008087981 */ /* 0x001ee4000c1e1b00 */
[----:B---3--:R-:W-:-:S04]  /*0ff0*/  ISETP.NE.U32.AND P1, PT, R8, RZ, PT ;  /* 0x000000ff0800720c */ /* 0x008fc80003f25070 */
[----:B------:R-:W-:-:S13]  /*1000*/  ISETP.NE.AND.EX P1, PT, R9, RZ, PT, P1 ;  /* 0x000000ff0900720c */ /* 0x000fda0003f25310 */
[----:B------:R-:W-:Y:S05]  /*1010*/  @!P1 BRA `(.L_x_14) ;  /* 0x0000000000089947 */ /* 0x000fea0003800000 */
[----:B------:R0:W5:Y:S01]  /*1020*/  LD.E R7, desc[UR16][R8.64] ;  /* 0x0000001008077980 */ /* 0x000162000c101900 */
[----:B------:R-:W-:Y:S05]  /*1030*/  BRA `(.L_x_15) ;  /* 0x0000000000207947 */ /* 0x000fea0003800000 */
.L_x_14:
[----:B------:R-:W-:Y:S02]  /*1040*/  ULDC.64 UR4, c[0x0][0x590] ;  /* 0x0001640000047ab9 */ /* 0x000fe40000000a00 */
[----:B------:R-:W-:-:S04]  /*1050*/  ISETP.NE.U32.AND P1, PT, RZ, UR4, PT ;  /* 0x00000004ff007c0c */ /* 0x000fc8000bf25070 */
[----:B------:R-:W-:-:S13]  /*1060*/  ISETP.NE.AND.EX P1, PT, RZ, UR5, PT, P1 ;  /* 0x00000005ff007c0c */ /* 0x000fda000bf25310 */
[----:B------:R-:W-:Y:S05]  /*1070*/  @!P1 BRA `(.L_x_16) ;  /* 0x00000000000c9947 */ /* 0x000fea0003800000 */
[----:B01----:R-:W0:Y:S02]  /*1080*/  LDC.64 R8, c[0x0][0x590] ;  /* 0x00016400ff087b82 */ /* 0x003e240000000a00 */
[----:B0-----:R1:W5:Y:S01]  /*1090*/  LDG.E R7, desc[UR16][R8.64] ;  /* 0x0000001008077981 */ /* 0x001362000c1e1900 */
[----:B------:R-:W-:Y:S05]  /*10a0*/  BRA `(.L_x_15) ;  /* 0x0000000000047947 */ /* 0x000fea0003800000 */
.L_x_16:
[----:B------:R-:W3:Y:S02]  /*10b0*/  LDC R7, c[0x0][0x584] ;  /* 0x00016100ff077b82 */ /* 0x000ee40000000800 */
.L_x_15:
[----:B------:R-:W-:-:S13]  /*10c0*/  LOP3.LUT P1, RZ, R10, 0xff, RZ, 0xc0, !PT ;  /* 0x000000ff0aff7812 */ /* 0x000fda000782c0ff */
[----:B------:R-:W-:Y:S05]  /*10d0*/  @!P1 EXIT ;  /* 0x000000000000994d */ /* 0x000fea0003800000 */
[----:B------:R-:W-:Y:S01]  /*10e0*/  ULDC UR4, c[0x0][0x28c] ;  /* 0x0000a30000047ab9 */ /* 0x000fe20000000800 */
[----:B------:R-:W-:Y:S01]  /*10f0*/  LOP3.LUT R81, R2, 0x1, RZ, 0xfc, !PT ;  /* 0x0000000102517812 */ /* 0x000fe200078efcff */
[----:B------:R-:W-:-:S04]  /*1100*/  UIADD3 UR4, UR4, 0x3f, URZ ;  /* 0x0000003f04047890 */ /* 0x000fc8000fffe03f */
[----:B------:R-:W-:-:S04]  /*1110*/  USHF.R.S32.HI UR5, URZ, 0x1f, UR4 ;  /* 0x0000001f3f057899 */ /* 0x000fc80008011404 */
[----:B------:R-:W-:-:S03]  /*1120*/  ULEA.HI UR5, UR5, UR4, URZ, 0x6 ;  /* 0x0000000405057291 */ /* 0x000fc6000f8f303f */
[----:B------:R-:W-:Y:S01]  /*1130*/  UMOV UR4, URZ ;  /* 0x0000003f00047c82 */ /* 0x000fe20008000000 */
[----:B------:R-:W-:-:S03]  /*1140*/  USHF.R.S32.HI UR9, URZ, 0x6, UR5 ;  /* 0x000000063f097899 */ /* 0x000fc60008011405 */
[----:B------:R-:W-:-:S09]  /*1150*/  UMOV UR5, URZ ;  /* 0x0000003f00057c82 */ /* 0x000fd20008000000 */
.L_x_107:
[----:B01----:R-:W-:Y:S01]  /*1160*/  LOP3.LUT R8, R0, 0x80, RZ, 0xc0, !PT ;  /* 0x0000008000087812 */ /* 0x003fe200078ec0ff */
[----:B------:R-:W0:Y:S01]  /*1170*/  S2UR UR13, SR_CgaCtaId ;  /* 0x00000000000d79c3 */ /* 0x000e220000008800 */
[----:B------:R-:W-:Y:S01]  /*1180*/  UMOV UR12, 0x400 ;  /* 0x00000400000c7882 */ /* 0x000fe20000000000 */
[----:B------:R-:W-:Y:S01]  /*1190*/  UMOV UR6, URZ ;  /* 0x0000003f00067c82 */ /* 0x000fe20008000000 */
[----:B------:R-:W-:Y:S01]  /*11a0*/  SHF.R.U32.HI R8, RZ, 0x7, R8 ;  /* 0x00000007ff087819 */ /* 0x000fe20000011608 */
[----:B------:R-:W-:Y:S01]  /*11b0*/  UMOV UR7, URZ ;  /* 0x0000003f00077c82 */ /* 0x000fe20008000000 */
[----:B------:R-:W-:Y:S01]  /*11c0*/  UMOV UR18, UR5 ;  /* 0x0000000500127c82 */ /* 0x000fe20008000000 */
[----:B------:R-:W-:Y:S02]  /*11d0*/  CS2R R14, SRZ ;  /* 0x00000000000e7805 */ /* 0x000fe4000001ff00 */
[----:B------:R-:W-:Y:S01]  /*11e0*/  CS2R R16, SRZ ;  /* 0x0000000000107805 */ /* 0x000fe2000001ff00 */
[----:B------:R-:W1:Y:S01]  /*11f0*/  LDC R9, c[0x0][0x28c] ;  /* 0x0000a300ff097b82 */ /* 0x000e620000000800 */
[----:B----4-:R-:W4:Y:S01]  /*1200*/  SHFL.IDX PT, R8, R8, RZ, 0x1f ;  /* 0x00001fff08087589 */ /* 0x010f2200000e0000 */
[----:B------:R-:W-:-:S02]  /*1210*/  CS2R R18, SRZ ;  /* 0x0000000000127805 */ /* 0x000fc4000001ff00 */
[----:B------:R-:W-:Y:S02]  /*1220*/  CS2R R20, SRZ ;  /* 0x0000000000147805 */ /* 0x000fe4000001ff00 */
[----:B------:R-:W-:Y:S02]  /*1230*/  CS2R R56, SRZ ;  /* 0x0000000000387805 */ /* 0x000fe4000001ff00 */
[----:B------:R-:W-:Y:S02]  /*1240*/  CS2R R58, SRZ ;  /* 0x00000000003a7805 */ /* 0x000fe4000001ff00 */
[----:B------:R-:W-:Y:S02]  /*1250*/  CS2R R60, SRZ ;  /* 0x00000000003c7805 */ /* 0x000fe4000001ff00 */
[----:B------:R-:W-:Y:S02]  /*1260*/  CS2R R62, SRZ ;  /* 0x00000000003e7805 */ /* 0x000fe4000001ff00 */
[----:B------:R-:W-:-:S02]  /*1270*/  CS2R R64, SRZ ;  /* 0x0000000000407805 */ /* 0x000fc4000001ff00 */
[----:B------:R-:W-:Y:S02]  /*1280*/  CS2R R66, SRZ ;  /* 0x0000000000427805 */ /* 0x000fe4000001ff00 */
[----:B------:R-:W-:Y:S01]  /*1290*/  CS2R R68, SRZ ;  /* 0x0000000000447805 */ /* 0x000fe2000001ff00 */
[----:B------:R-:W-:Y:S01]  /*12a0*/  IMAD.MOV.U32 R70, RZ, RZ, RZ ;  /* 0x000000ffff467224 */ /* 0x000fe200078e00ff */
[----:B------:R-:W-:Y:S02]  /*12b0*/  CS2R R72, SRZ ;  /* 0x0000000000487805 */ /* 0x000fe4000001ff00 */
[----:B------:R-:W-:Y:S02]  /*12c0*/  CS2R R74, SRZ ;  /* 0x00000000004a7805 */ /* 0x000fe4000001ff00 */
[----:B------:R-:W-:Y:S02]  /*12d0*/  CS2R R76, SRZ ;  /* 0x00000000004c7805 */ /* 0x000fe4000001ff00 */
[----:B------:R-:W-:Y:S01]  /*12e0*/  CS2R R78, SRZ ;  /* 0x00000000004e7805 */ /* 0x000fe2000001ff00 */
[----:B------:R-:W-:Y:S01]  /*12f0*/  IMAD.MOV.U32 R80, RZ, RZ, RZ ;  /* 0x000000ffff507224 */ /* 0x000fe200078e00ff */
[----:B------:R-:W-:Y:S01]  /*1300*/  CS2R R24, SRZ ;  /* 0x0000000000187805 */ /* 0x000fe2000001ff00 */
[----:B--2---:R-:W-:Y:S01]  /*1310*/  IMAD.U32 R22, RZ, RZ, UR4 ;  /* 0x00000004ff167e24 */ /* 0x004fe2000f8e00ff */
[----:B------:R-:W-:-:S02]  /*1320*/  CS2R R26, SRZ ;  /* 0x00000000001a7805 */ /* 0x000fc4000001ff00 */
[----:B------:R-:W-:Y:S02]  /*1330*/  CS2R R28, SRZ ;  /* 0x00000000001c7805 */ /* 0x000fe4000001ff00 */
[----:B------:R-:W-:Y:S02]  /*1340*/  CS2R R30, SRZ ;  /* 0x00000000001e7805 */ /* 0x000fe4000001ff00 */
[----:B------:R-:W-:Y:S02]  /*1350*/  CS2R R32, SRZ ;  /* 0x0000000000207805 */ /* 0x000fe4000001ff00 */
[----:B------:R-:W-:Y:S02]  /*1360*/  CS2R R34, SRZ ;  /* 0x0000000000227805 */ /* 0x000fe4000001ff00 */
[----:B-1----:R-:W-:Y:S02]  /*1370*/  ISETP.GE.AND P1, PT, R9, 0x1, PT ;  /* 0x000000010900780c */ /* 0x002fe40003f26270 */
[----:B------:R-:W-:-:S02]  /*1380*/  CS2R R36, SRZ ;  /* 0x0000000000247805 */ /* 0x000fc4000001ff00 */
[----:B----4-:R-:W-:Y:S02]  /*1390*/  R2UR UR8, R8 ;  /* 0x00000000080872ca */ /* 0x010fe400000e0000 */
[----:B------:R-:W-:Y:S02]  /*13a0*/  CS2R R38, SRZ ;  /* 0x0000000000267805 */ /* 0x000fe4000001ff00 */
[----:B------:R-:W-:Y:S02]  /*13b0*/  CS2R R40, SRZ ;  /* 0x0000000000287805 */ /* 0x000fe4000001ff00 */
[----:B------:R-:W-:Y:S02]  /*13c0*/  CS2R R42, SRZ ;  /* 0x00000000002a7805 */ /* 0x000fe4000001ff00 */
[----:B------:R-:W-:Y:S02]  /*13d0*/  CS2R R44, SRZ ;  /* 0x00000000002c7805 */ /* 0x000fe4000001ff00 */
[----:B------:R-:W-:-:S02]  /*13e0*/  CS2R R46, SRZ ;  /* 0x00000000002e7805 */ /* 0x000fc4000001ff00 */
[----:B------:R-:W-:Y:S02]  /*13f0*/  CS2R R48, SRZ ;  /* 0x0000000000307805 */ /* 0x000fe4000001ff00 */
[----:B------:R-:W-:Y:S02]  /*1400*/  CS2R R50, SRZ ;  /* 0x0000000000327805 */ /* 0x000fe4000001ff00 */
[----:B------:R-:W-:Y:S02]  /*1410*/  CS2R R52, SRZ ;  /* 0x0000000000347805 */ /* 0x000fe4000001ff00 */
[----:B------:R-:W-:Y:S01]  /*1420*/  CS2R R54, SRZ ;  /* 0x0000000000367805 */ /* 0x000fe2000001ff00 */
[----:B------:R-:W-:-:S04]  /*1430*/  ULEA.HI UR10, UR8, UR8, URZ, 0x1 ;  /* 0x00000008080a7291 */ /* 0x000fc8000f8f083f */
[----:B------:R-:W-:Y:S02]  /*1440*/  ULOP3.LUT UR11, UR10, 0xffffe, URZ, 0xc0, !UPT ;  /* 0x000ffffe0a0b7892 */ /* 0x000fe4000f8ec03f */
[----:B0-----:R-:W-:Y:S02]  /*1450*/  ULEA UR10, UR13, UR12, 0x18 ;  /* 0x0000000c0d0a7291 */ /* 0x001fe4000f8ec03f */
[----:B------:R-:W-:-:S03]  /*1460*/  UIADD3 UR11, UR8, -UR11, URZ ;  /* 0x8000000b080b7290 */ /* 0x000fc6000fffe03f */
[----:B------:R-:W-:Y:S01]  /*1470*/  UMOV UR8, URZ ;  /* 0x0000003f00087c82 */ /* 0x000fe20008000000 */
[----:B------:R-:W-:-:S04]  /*1480*/  ULEA UR11, UR11, UR10, 0xc ;  /* 0x0000000a0b0b7291 */ /* 0x000fc8000f8e603f */
[----:B------:R-:W-:-:S04]  /*1490*/  UIADD3 UR11, UR11, 0x100, URZ ;  /* 0x000001000b0b7890 */ /* 0x000fc8000fffe03f */
[----:B------:R-:W-:-:S04]  /*14a0*/  USHF.R.U32.HI UR11, URZ, 0x4, UR11 ;  /* 0x000000043f0b7899 */ /* 0x000fc8000801160b */
[----:B------:R-:W-:Y:S01]  /*14b0*/  ULOP3.LUT UR11, UR11, 0x3fff, URZ, 0xc0, !UPT ;  /* 0x00003fff0b0b7892 */ /* 0x000fe2000f8ec03f */
[----:B------:R-:W-:Y:S11]  /*14c0*/  @!P1 BRA `(.L_x_17) ;  /* 0x0000000400709947 */ /* 0x000ff60003800000 */
[----:B------:R-:W-:-:S13]  /*14d0*/  ISETP.NE.AND P2, PT, R81, 0x3, PT ;  /* 0x000000035100780c */ /* 0x000fda0003f45270 */
[----:B------:R-:W-:Y:S05]  /*14e0*/  @!P2 BRA `(.L_x_18) ;  /* 0x000000000004a947 */ /* 0x000fea0003800000 */
[----:B------:R-:W-:Y:S01]  /*14f0*/  BPT.TRAP 0x1 ;  /* 0x000000040000795c */ /* 0x000fe20000300000 */
.L_x_18:
[----:B------:R-:W-:Y:S01]  /*1500*/  ULEA UR6, UR5, UR10, 0x3 ;  /* 0x0000000a05067291 */ /* 0x000fe2000f8e183f */
[----:B------:R-:W-:-:S05]  /*1510*/  IMAD.U32 R8, RZ, RZ, UR4 ;  /* 0x00000004ff087e24 */ /* 0x000fca000f8e00ff */
[----:B------:R-:W-:-:S04]  /*1520*/  SHF.L.U32 R8, R8, 0x1f, RZ ;  /* 0x0000001f08087819 */ /* 0x000fc800000006ff */
[----:B------:R0:W1:Y:S01]  /*1530*/  SYNCS.PHASECHK.TRANS64.TRYWAIT P1, [UR6], R8 ;  /* 0x00000008ff0075a7 */ /* 0x0000620008020146 */
[----:B------:R-:W-:Y:S05]  /*1540*/  @!P2 BRA `(.L_x_19) ;  /* 0x000000000004a947 */ /* 0x000fea0003800000 */
[----:B------:R-:W-:Y:S01]  /*1550*/  BPT.TRAP 0x1 ;  /* 0x000000040000795c */ /* 0x000fe20000300000 */
.L_x_19:
[----:B-1----:R-:W-:Y:S05]  /*1560*/  @P1 BRA `(.L_x_20) ;  /* 0x0000000000081947 */ /* 0x002fea0003800000 */
[----:B------:R-:W1:Y:S02]  /*1570*/  SYNCS.PHASECHK.TRANS64.TRYWAIT P1, [UR6], R8 ;  /* 0x00000008ff0075a7 */ /* 0x000e640008020146 */
[----:B-1----:R-:W-:Y:S05]  /*1580*/  @!P1 BRA `(.L_x_21) ;  /* 0x0000005400389947 */ /* 0x002fea0003800000 */
.L_x_20:
[----:B------:R-:W-:Y:S01]  /*1590*/  UIADD3 UR6, UR10, 0xa100, URZ ;  /* 0x0000a1000a067890 */ /* 0x000fe2000fffe03f */
[----:B------:R-:W-:Y:S01]  /*15a0*/  WARPGROUP.ARRIVE ;  /* 0x00000000000079c5 */ /* 0x000fe20000000000 */
[----:B------:R-:W-:Y:S01]  /*15b0*/  ULOP3.LUT UR12, UR11, 0x10000, URZ, 0xfc, !UPT ;  /* 0x000100000b0c7892 */ /* 0x000fe2000f8efc3f */
[----:B------:R-:W-:Y:S01]  /*15c0*/  CS2R R14, SRZ ;  /* 0x00000000000e7805 */ /* 0x000fe2000001ff00 */
[----:B------:R-:W-:Y:S01]  /*15d0*/  USHF.R.U32.HI UR6, URZ, 0x4, UR6 ;  /* 0x000000043f067899 */ /* 0x000fe20008011606 */
[----:B------:R-:W-:Y:S01]  /*15e0*/  CS2R R16, SRZ ;  /* 0x0000000000107805 */ /* 0x000fe2000001ff00 */
[----:B------:R-:W-:Y:S01]  /*15f0*/  ULEA UR12, UR5, UR12, 0x9 ;  /* 0x0000000c050c7291 */ /* 0x000fe2000f8e483f */
[----:B------:R-:W-:Y:S01]  /*1600*/  CS2R R18, SRZ ;  /* 0x0000000000127805 */ /* 0x000fe2000001ff00 */
[----:B------:R-:W-:Y:S01]  /*1610*/  ULOP3.LUT UR6, UR6, 0x3fff, URZ, 0xc0, !UPT ;  /* 0x00003fff06067892 */ /* 0x000fe2000f8ec03f */
[----:B------:R-:W-:Y:S01]  /*1620*/  CS2R R20, SRZ ;  /* 0x0000000000147805 */ /* 0x000fe2000001ff00 */
[----:B------:R-:W-:Y:S01]  /*1630*/  UMOV UR13, 0x80000020 ;  /* 0x80000020000d7882 */ /* 0x000fe20000000000 */
[----:B------:R-:W-:Y:S01]  /*1640*/  UMOV UR15, 0x80000020 ;  /* 0x80000020000f7882 */ /* 0x000fe20000000000 */
[----:B------:R-:W-:Y:S01]  /*1650*/  ULOP3.LUT UR6, UR6, 0x10000, URZ, 0xfc, !UPT ;  /* 0x0001000006067892 */ /* 0x000fe2000f8efc3f */
[----:B------:R-:W-:Y:S01]  /*1660*/  CS2R R56, SRZ ;  /* 0x0000000000387805 */ /* 0x000fe2000001ff00 */
[----:B------:R-:W-:Y:S01]  /*1670*/  ULDC UR7, c[0x0][0x50c] ;  /* 0x0001430000077ab9 */ /* 0x000fe20000000800 */
[----:B------:R-:W-:Y:S01]  /*1680*/  CS2R R58, SRZ ;  /* 0x00000000003a7805 */ /* 0x000fe2000001ff00 */
[----:B------:R-:W-:Y:S01]  /*1690*/  ULEA UR14, UR5, UR6, 0x8 ;  /* 0x00000006050e7291 */ /* 0x000fe2000f8e403f */
[----:B------:R-:W-:Y:S01]  /*16a0*/  CS2R R60, SRZ ;  /* 0x00000000003c7805 */ /* 0x000fe2000001ff00 */
[----:B------:R-:W-:Y:S01]  /*16b0*/  UISETP.NE.AND UP0, UPT, UR7, 0x2, UPT ;  /* 0x000000020700788c */ /* 0x000fe2000bf05270 */
[----:B------:R-:W-:Y:S01]  /*16c0*/  CS2R R62, SRZ ;  /* 0x00000000003e7805 */ /* 0x000fe2000001ff00 */
[----:B------:R-:W-:Y:S01]  /*16d0*/  UMOV UR6, 0x2 ;  /* 0x0000000200067882 */ /* 0x000fe20000000000 */
[----:B------:R-:W-:Y:S01]  /*16e0*/  CS2R R64, SRZ ;  /* 0x0000000000407805 */ /* 0x000fe2000001ff00 */
[----:B------:R-:W-:Y:S01]  /*16f0*/  USEL UR7, URZ, 0x1, UP0 ;  /* 0x000000013f077887 */ /* 0x000fe20008000000 */
[----:B------:R-:W-:-:S02]  /*1700*/  CS2R R66, SRZ ;  /* 0x0000000000427805 */ /* 0x000fc4000001ff00 */
[----:B------:R-:W-:Y:S01]  /*1710*/  CS2R R68, SRZ ;  /* 0x0000000000447805 */ /* 0x000fe2000001ff00 */
[----:B------:R-:W-:Y:S01]  /*1720*/  QGMMA.64x64x32.F32.E5M2.E5M2 R24, gdesc[UR12], RZ, !UPT ;  /* 0x00e000000c1879f3 */ /* 0x000fe2000c7038ff */
[----:B------:R-:W-:Y:S01]  /*1730*/  UIADD3 UR12, UR12, 0x2, URZ ;  /* 0x000000020c0c7890 */ /* 0x000fe2000fffe03f */
[----:B------:R-:W-:Y:S01]  /*1740*/  IMAD.MOV.U32 R70, RZ, RZ, RZ ;  /* 0x000000ffff467224 */ /* 0x000fe200078e00ff */
[----:B------:R-:W-:Y:S01]  /*1750*/  ISETP.NE.AND P1, PT, RZ, UR7, PT ;  /* 0x00000007ff007c0c */ /* 0x000fe2000bf25270 */
[----:B------:R-:W-:Y:S01]  /*1760*/  UIADD3 UR14, UR14, 0x2, URZ ;  /* 0x000000020e0e7890 */ /* 0x000fe2000fffe03f */
[----:B------:R-:W-:Y:S01]  /*1770*/  CS2R R72, SRZ ;  /* 0x0000000000487805 */ /* 0x000fe2000001ff00 */
[----:B------:R-:W-:Y:S01]  /*1780*/  UMOV UR13, 0x80000020 ;  /* 0x80000020000d7882 */ /* 0x000fe20000000000 */
[----:B------:R-:W-:Y:S01]  /*1790*/  UMOV UR15, 0x80000020 ;  /* 0x80000020000f7882 */ /* 0x000fe20000000000 */
[----:B------:R-:W-:Y:S02]  /*17a0*/  CS2R R74, SRZ ;  /* 0x00000000004a7805 */ /* 0x000fe4000001ff00 */
[----:B------:R-:W-:-:S02]  /*17b0*/  CS2R R76, SRZ ;  /* 0x00000000004c7805 */ /* 0x000fc4000001ff00 */
[----:B------:R-:W-:Y:S01]  /*17c0*/  CS2R R78, SRZ ;  /* 0x00000000004e7805 */ /* 0x000fe2000001ff00 */
[----:B------:R-:W-:Y:S01]  /*17d0*/  IMAD.MOV.U32 R80, RZ, RZ, RZ ;  /* 0x000000ffff507224 */ /* 0x000fe200078e00ff */
[----:B------:R-:W-:Y:S02]  /*17e0*/  QGMMA.64x64x32.F32.E5M2.E5M2 R24, gdesc[UR12], R24, gsb0 ;  /* 0x00e000000c1879f3 */ /* 0x000fe40008003818 */
[----:B------:R-:W-:Y:S05]  /*17f0*/  @!P1 BRA `(.L_x_22) ;  /* 0x0000000000889947 */ /* 0x000fea0003800000 */
[----:B------:R-:W-:Y:S02]  /*1800*/  WARPGROUP.DEPBAR.LE gsb0, 0x0 ;  /* 0x00008000000079c5 */ /* 0x000fe40000010000 */
[----:B------:R-:W-:-:S01]  /*1810*/  FADD R79, RZ, R24 ;  /* 0x00000018ff4f7221 */ /* 0x000fc20000000000 */
[----:B------:R-:W-:Y:S01]  /*1820*/  FADD R80, RZ, R25 ;  /* 0x00000019ff507221 */ /* 0x000fe20000000000 */
        /* <DEDUP_REMOVED lines=30> */
[----:B------:R-:W-:-:S06]  /*1a10*/  UMOV UR6, URZ ;  /* 0x0000003f00067c82 */ /* 0x000fcc0008000000 */
.L_x_22:
[----:B------:R-:W-:-:S04]  /*1a20*/  UIADD3 UR18, UR5, 0x1, URZ ;  /* 0x0000000105127890 */ /* 0x000fc8000fffe03f */
[----:B------:R-:W-:-:S04]  /*1a30*/  UISETP.NE.AND UP0, UPT, UR18, 0x5, UPT ;  /* 0x000000051200788c */ /* 0x000fc8000bf05270 */
[----:B------:R-:W-:Y:S02]  /*1a40*/  USEL UR8, URZ, 0x1, UP0 ;  /* 0x000000013f087887 */ /* 0x000fe40008000000 */
[----:B------:R-:W-:Y:S02]  /*1a50*/  USEL UR18, UR18, URZ, UP0 ;  /* 0x0000003f12127287 */ /* 0x000fe40008000000 */
[----:B------:R-:W-:-:S06]  /*1a60*/  ULOP3.LUT UR8, UR4, UR8, URZ, 0x3c, !UPT ;  /* 0x0000000804087292 */ /* 0x000fcc000f8e3c3f */
[----:B------:R-:W-:Y:S01]  /*1a70*/  IMAD.U32 R22, RZ, RZ, UR8 ;  /* 0x00000008ff167e24 */ /* 0x000fe2000f8e00ff */
[----:B------:R-:W-:-:S06]  /*1a80*/  UMOV UR8, 0x1 ;  /* 0x0000000100087882 */ /* 0x000fcc0000000000 */
.L_x_17:
[----:B------:R-:W-:-:S04]  /*1a90*/  UISETP.LT.AND UP0, UPT, UR9, 0x1, UPT ;  /* 0x000000010900788c */ /* 0x000fc8000bf01270 */
[----:B------:R-:W-:-:S04]  /*1aa0*/  USEL UR12, UR9, 0x1, UP0 ;  /* 0x00000001090c7887 */ /* 0x000fc80008000000 */
[----:B------:R-:W-:-:S04]  /*1ab0*/  UIADD3 UR12, UR9, -UR12, URZ ;  /* 0x8000000c090c7290 */ /* 0x000fc8000fffe03f */
[----:B------:R-:W-:-:S06]  /*1ac0*/  UISETP.GE.AND UP0, UPT, UR12, 0x1, UPT ;  /* 0x000000010c00788c */ /* 0x000fcc000bf06270 */
[----:B------:R-:W-:-:S13]  /*1ad0*/  PLOP3.LUT P1, PT, PT, PT, UP0, 0x80, 0x0 ;  /* 0x000000000000781c */ /* 0x000fda0003f2f008 */
[----:B------:R-:W-:Y:S05]  /*1ae0*/  @!P1 BRA `(.L_x_23) ;  /* 0x0000000400849947 */ /* 0x000fea0003800000 */
[----:B01----:R-:W-:Y:S01]  /*1af0*/  IMAD.U32 R8, RZ, RZ, UR12 ;  /* 0x0000000cff087e24 */ /* 0x003fe2000f8e00ff */
[----:B------:R-:W-:Y:S01]  /*1b00*/  ULDC UR19, c[0x0][0x50c] ;  /* 0x0001430000137ab9 */ /* 0x000fe20000000800 */
[----:B------:R-:W-:-:S07]  /*1b10*/  IMAD.U32 R9, RZ, RZ, UR5 ;  /* 0x00000005ff097e24 */ /* 0x000fce000f8e00ff */
.L_x_31:
[----:B------:R-:W-:-:S13]  /*1b20*/  ISETP.NE.AND P2, PT, R81, 0x3, PT ;  /* 0x000000035100780c */ /* 0x000fda0003f45270 */
[----:B0-----:R-:W-:Y:S05]  /*1b30*/  @!P2 BRA `(.L_x_24) ;  /* 0x000000000004a947 */ /* 0x001fea0003800000 */
[----:B------:R-:W-:Y:S01]  /*1b40*/  BPT.TRAP 0x1 ;  /* 0x000000040000795c */ /* 0x000fe20000300000 */
.L_x_24:
[----:B------:R-:W0:Y:S01]  /*1b50*/  S2UR UR12, SR_CgaCtaId ;  /* 0x00000000000c79c3 */ /* 0x000e220000008800 */
[----:B------:R-:W-:Y:S01]  /*1b60*/  UMOV UR10, 0x400 ;  /* 0x00000400000a7882 */ /* 0x000fe20000000000 */
[----:B------:R-:W-:Y:S01]  /*1b70*/  SHF.L.U32 R10, R22, 0x1f, RZ ;  /* 0x0000001f160a7819 */ /* 0x000fe200000006ff */
[----:B0-----:R-:W-:-:S04]  /*1b80*/  ULEA UR10, UR12, UR10, 0x18 ;  /* 0x0000000a0c0a7291 */ /* 0x001fc8000f8ec03f */
[----:B------:R-:W-:-:S09]  /*1b90*/  ULEA UR12, UR18, UR10, 0x3 ;  /* 0x0000000a120c7291 */ /* 0x000fd2000f8e183f */
[----:B------:R0:W1:Y:S01]  /*1ba0*/  SYNCS.PHASECHK.TRANS64.TRYWAIT P1, [UR12], R10 ;  /* 0x0000000aff0075a7 */ /* 0x000062000802014c */
[----:B------:R-:W-:Y:S05]  /*1bb0*/  @!P2 BRA `(.L_x_25) ;  /* 0x000000000004a947 */ /* 0x000fea0003800000 */
[----:B------:R-:W-:Y:S01]  /*1bc0*/  BPT.TRAP 0x1 ;  /* 0x000000040000795c */ /* 0x000fe20000300000 */
.L_x_25:
[----:B-1----:R-:W-:Y:S05]  /*1bd0*/  @P1 BRA `(.L_x_26) ;  /* 0x0000000000081947 */ /* 0x002fea0003800000 */
[----:B------:R-:W1:Y:S02]  /*1be0*/  SYNCS.PHASECHK.TRANS64.TRYWAIT P1, [UR12], R10 ;  /* 0x0000000aff0075a7 */ /* 0x000e64000802014c */
[----:B-1----:R-:W-:Y:S05]  /*1bf0*/  @!P1 BRA `(.L_x_27) ;  /* 0x0000004c00b49947 */ /* 0x002fea0003800000 */
.L_x_26:
[----:B------:R-:W-:Y:S01]  /*1c00*/  UIADD3 UR12, UR10, 0xa100, URZ ;  /* 0x0000a1000a0c7890 */ /* 0x000fe2000fffe03f */
[----:B------:R-:W-:Y:S01]  /*1c10*/  WARPGROUP.ARRIVE ;  /* 0x00000000000079c5 */ /* 0x000fe20000000000 */
[----:B------:R-:W-:Y:S02]  /*1c20*/  UISETP.NE.AND UP0, UPT, UR7, URZ, UPT ;  /* 0x0000003f0700728c */ /* 0x000fe4000bf05270 */
[----:B------:R-:W-:Y:S02]  /*1c30*/  USHF.R.U32.HI UR12, URZ, 0x4, UR12 ;  /* 0x000000043f0c7899 */ /* 0x000fe4000801160c */
[----:B------:R-:W-:Y:S02]  /*1c40*/  USEL UR8, UR8, URZ, !UP0 ;  /* 0x0000003f08087287 */ /* 0x000fe4000c000000 */
[----:B------:R-:W-:Y:S02]  /*1c50*/  ULOP3.LUT UR7, UR12, 0x3fff, URZ, 0xc0, !UPT ;  /* 0x00003fff0c077892 */ /* 0x000fe4000f8ec03f */
[----:B------:R-:W-:-:S02]  /*1c60*/  ULOP3.LUT UR12, UR11, 0x10000, URZ, 0xfc, !UPT ;  /* 0x000100000b0c7892 */ /* 0x000fc4000f8efc3f */
[----:B------:R-:W-:Y:S02]  /*1c70*/  ULOP3.LUT UR7, UR7, 0x10000, URZ, 0xfc, !UPT ;  /* 0x0001000007077892 */ /* 0x000fe4000f8efc3f */
[----:B------:R-:W-:Y:S02]  /*1c80*/  UISETP.NE.U32.AND UP0, UPT, UR8, URZ, UPT ;  /* 0x0000003f0800728c */ /* 0x000fe4000bf05070 */
[----:B------:R-:W-:Y:S02]  /*1c90*/  ULEA UR12, UR18, UR12, 0x9 ;  /* 0x0000000c120c7291 */ /* 0x000fe4000f8e483f */
[----:B------:R-:W-:Y:S01]  /*1ca0*/  ULEA UR14, UR18, UR7, 0x8 ;  /* 0x00000007120e7291 */ /* 0x000fe2000f8e403f */
[----:B------:R-:W-:Y:S01]  /*1cb0*/  UMOV UR13, 0x80000020 ;  /* 0x80000020000d7882 */ /* 0x000fe20000000000 */
[----:B------:R-:W-:Y:S01]  /*1cc0*/  UMOV UR15, 0x80000020 ;  /* 0x80000020000f7882 */ /* 0x000fe20000000000 */
[----:B------:R-:W-:-:S06]  /*1cd0*/  UIADD3 UR6, UR6, 0x2, URZ ;  /* 0x0000000206067890 */ /* 0x000fcc000fffe03f */
[----:B------:R-:W-:Y:S01]  /*1ce0*/  QGMMA.64x64x32.F32.E5M2.E5M2 R24, gdesc[UR12], R24, UP0 ;  /* 0x00e000000c1879f3 */ /* 0x000fe2000bf03818 */
[----:B------:R-:W-:Y:S02]  /*1cf0*/  UIADD3 UR12, UR12, 0x2, URZ ;  /* 0x000000020c0c7890 */ /* 0x000fe4000fffe03f */
[----:B------:R-:W-:Y:S01]  /*1d00*/  UIADD3 UR14, UR14, 0x2, URZ ;  /* 0x000000020e0e7890 */ /* 0x000fe2000fffe03f */
[----:B------:R-:W-:Y:S01]  /*1d10*/  UMOV UR13, 0x80000020 ;  /* 0x80000020000d7882 */ /* 0x000fe20000000000 */
[----:B------:R-:W-:Y:S01]  /*1d20*/  UMOV UR15, 0x80000020 ;  /* 0x80000020000f7882 */ /* 0x000fe20000000000 */
[----:B------:R-:W-:-:S04]  /*1d30*/  UISETP.NE.AND UP0, UPT, UR6, UR19, UPT ;  /* 0x000000130600728c */ /* 0x000fc8000bf05270 */
[----:B------:R-:W-:-:S06]  /*1d40*/  USEL UR7, URZ, 0x1, UP0 ;  /* 0x000000013f077887 */ /* 0x000fcc0008000000 */
[----:B------:R-:W-:Y:S01]  /*1d50*/  ISETP.NE.AND P1, PT, RZ, UR7, PT ;  /* 0x00000007ff007c0c */ /* 0x000fe2000bf25270 */
[----:B------:R-:W-:Y:S03]  /*1d60*/  QGMMA.64x64x32.F32.E5M2.E5M2 R24, gdesc[UR12], R24, gsb0 ;  /* 0x00e000000c1879f3 */ /* 0x000fe60008003818 */
[----:B------:R-:W-:-:S09]  /*1d70*/  WARPGROUP.DEPBAR.LE gsb0, 0x1 ;  /* 0x00008000000079c5 */ /* 0x000fd20000010100 */
[----:B------:R-:W-:Y:S05]  /*1d80*/  @!P1 BRA `(.L_x_28) ;  /* 0x0000000000889947 */ /* 0x000fea0003800000 */
[----:B------:R-:W-:Y:S02]  /*1d90*/  WARPGROUP.DEPBAR.LE gsb0, 0x0 ;  /* 0x00008000000079c5 */ /* 0x000fe40000010000 */
[----:B------:R-:W-:-:S01]  /*1da0*/  FADD R79, R24, R79 ;  /* 0x0000004f184f7221 */ /* 0x000fc20000000000 */
[----:B------:R-:W-:Y:S01]  /*1db0*/  FADD R80, R25, R80 ;  /* 0x0000005019507221 */ /* 0x000fe20000000000 */
        /* <DEDUP_REMOVED lines=30> */
[----:B------:R-:W-:-:S06]  /*1fa0*/  UMOV UR6, URZ ;  /* 0x0000003f00067c82 */ /* 0x000fcc0008000000 */
.L_x_28:
[----:B------:R-:W-:Y:S05]  /*1fb0*/  @!P2 BRA `(.L_x_29) ;  /* 0x000000000004a947 */ /* 0x000fea0003800000 */
[----:B------:R-:W-:Y:S01]  /*1fc0*/  BPT.TRAP 0x1 ;  /* 0x000000040000795c */ /* 0x000fe20000300000 */
.L_x_29:
[----:B01----:R-:W-:Y:S02]  /*1fd0*/  @P0 LEA R10, R9, UR10, 0x3 ;  /* 0x0000000a090a0c11 */ /* 0x003fe4000f8e18ff */
[----:B------:R-:W-:-:S03]  /*1fe0*/  ISETP.GT.U32.AND P1, PT, R2, 0x1, PT ;  /* 0x000000010200780c */ /* 0x000fc60003f24070 */
[----:B------:R-:W-:-:S05]  /*1ff0*/  @P0 VIADD R13, R10, 0x28 ;  /* 0x000000280a0d0836 */ /* 0x000fca0000000000 */
[----:B------:R-:W-:-:S04]  /*2000*/  @P0 PRMT R13, R6, 0x654, R13 ;  /* 0x00000654060d0816 */ /* 0x000fc8000000000d */
[----:B------:R0:W-:Y:S01]  /*2010*/  @P0 SYNCS.ARRIVE.TRANS64.RED.A1T0 RZ, [R13+URZ], RZ ;  /* 0x000000ff0dff09a7 */ /* 0x0001e2000810043f */
[----:B------:R-:W-:Y:S05]  /*2020*/  @P1 BRA `(.L_x_30) ;  /* 0x0000000000041947 */ /* 0x000fea0003800000 */
[----:B------:R-:W-:Y:S01]  /*2030*/  BPT.TRAP 0x1 ;  /* 0x000000040000795c */ /* 0x000fe20000300000 */
.L_x_30:
[----:B------:R-:W-:Y:S01]  /*2040*/  UIADD3 UR18, UR18, 0x1, URZ ;  /* 0x0000000112127890 */ /* 0x000fe2000fffe03f */
[C---:B------:R-:W-:Y:S01]  /*2050*/  ISETP.GT.AND P2, PT, R8.reuse, 0x1, PT ;  /* 0x000000010800780c */ /* 0x040fe20003f44270 */
[----:B------:R-:W-:Y:S02]  /*2060*/  VIADD R9, R9, 0x1 ;  /* 0x0000000109097836 */ /* 0x000fe40000000000 */
[----:B------:R-:W-:Y:S01]  /*2070*/  UISETP.NE.AND UP0, UPT, UR18, 0x5, UPT ;  /* 0x000000051200788c */ /* 0x000fe2000bf05270 */
[----:B------:R-:W-:Y:S02]  /*2080*/  VIADD R8, R8, 0xffffffff ;  /* 0xffffffff08087836 */ /* 0x000fe40000000000 */
[C---:B------:R-:W-:Y:S01]  /*2090*/  ISETP.NE.AND P1, PT, R9.reuse, 0x5, PT ;  /* 0x000000050900780c */ /* 0x040fe20003f25270 */
[----:B------:R-:W-:Y:S02]  /*20a0*/  USEL UR8, URZ, 0x1, UP0 ;  /* 0x000000013f087887 */ /* 0x000fe40008000000 */
[----:B------:R-:W-:Y:S01]  /*20b0*/  USEL UR18, UR18, URZ, UP0 ;  /* 0x0000003f12127287 */ /* 0x000fe20008000000 */
[----:B------:R-:W-:-:S03]  /*20c0*/  SEL R9, R9, RZ, P1 ;  /* 0x000000ff09097207 */ /* 0x000fc60000800000 */
[----:B------:R-:W-:Y:S01]  /*20d0*/  LOP3.LUT R22, R22, UR8, RZ, 0x3c, !PT ;  /* 0x0000000816167c12 */ /* 0x000fe2000f8e3cff */
[----:B------:R-:W-:Y:S01]  /*20e0*/  UMOV UR8, 0x1 ;  /* 0x0000000100087882 */ /* 0x000fe20000000000 */
[----:B------:R-:W-:Y:S06]  /*20f0*/  @P2 BRA `(.L_x_31) ;  /* 0xfffffff800882947 */ /* 0x000fec000383ffff */
.L_x_23:
[----:B------:R-:W-:Y:S01]  /*2100*/  UISETP.NE.AND UP0, UPT, UR6, URZ, UPT ;  /* 0x0000003f0600728c */ /* 0x000fe2000bf05270 */
[----:B01----:R-:W0:Y:S03]  /*2110*/  LDC R8, c[0x0][0x28c] ;  /* 0x0000a300ff087b82 */ /* 0x003e260000000800 */
[----:B------:R-:W-:-:S06]  /*2120*/  USEL UR6, URZ, 0x1, !UP0 ;  /* 0x000000013f067887 */ /* 0x000fcc000c000000 */
[----:B------:R-:W-:Y:S02]  /*2130*/  ISETP.NE.AND P1, PT, RZ, UR6, PT ;  /* 0x00000006ff007c0c */ /* 0x000fe4000bf25270 */
[----:B0-----:R-:W-:-:S11]  /*2140*/  ISETP.GE.AND P2, PT, R8, 0x1, PT ;  /* 0x000000010800780c */ /* 0x001fd60003f46270 */
[----:B------:R-:W-:Y:S05]  /*2150*/  @!P1 BRA `(.L_x_32) ;  /* 0x0000000000849947 */ /* 0x000fea0003800000 */
[----:B------:R-:W-:Y:S02]  /*2160*/  WARPGROUP.DEPBAR.LE gsb0, 0x0 ;  /* 0x00008000000079c5 */ /* 0x000fe40000010000 */
[----:B------:R-:W-:Y:S01]  /*2170*/  FADD R79, R24, R79 ;  /* 0x0000004f184f7221 */ /* 0x000fe20000000000 */
        /* <DEDUP_REMOVED lines=30> */
[----:B------:R-:W-:-:S07]  /*2360*/  FADD R14, R14, R55 ;  /* 0x000000370e0e7221 */ /* 0x000fce0000000000 */
.L_x_32:
[----:B------:R-:W-:Y:S02]  /*2370*/  WARPGROUP.DEPBAR.LE gsb0, 0x0 ;  /* 0x00008000000079c5 */ /* 0x000fe40000010000 */
[----:B------:R-:W-:Y:S05]  /*2380*/  @!P2 BRA `(.L_x_33) ;  /* 0x000000000050a947 */ /* 0x000fea0003800000 */
[----:B------:R-:W-:-:S13]  /*2390*/  ISETP.NE.AND P1, PT, R81, 0x3, PT ;  /* 0x000000035100780c */ /* 0x000fda0003f25270 */
[----:B------:R-:W-:Y:S05]  /*23a0*/  @!P1 BRA `(.L_x_34) ;  /* 0x0000000000049947 */ /* 0x000fea0003800000 */
[----:B------:R-:W-:Y:S01]  /*23b0*/  BPT.TRAP 0x1 ;  /* 0x000000040000795c */ /* 0x000fe20000300000 */
.L_x_34:
[----:B------:R-:W-:Y:S01]  /*23c0*/  BSSY B0, `(.L_x_35) ;  /* 0x000000e000007945 */ /* 0x000fe20003800000 */
[----:B------:R-:W-:-:S03]  /*23d0*/  ISETP.GT.U32.AND P1, PT, R2, 0x1, PT ;  /* 0x000000010200780c */ /* 0x000fc60003f24070 */
[----:B------:R-:W-:Y:S10]  /*23e0*/  @!P0 BRA `(.L_x_36) ;  /* 0x00000000002c8947 */ /* 0x000ff40003800000 */
[----:B------:R-:W-:-:S04]  /*23f0*/  UISETP.LT.AND UP0, UPT, UR9, 0x1, UPT ;  /* 0x000000010900788c */ /* 0x000fc8000bf01270 */
[----:B------:R-:W-:-:S04]  /*2400*/  USEL UR8, UR9, 0x1, UP0 ;  /* 0x0000000109087887 */ /* 0x000fc80008000000 */
[----:B------:R-:W-:-:S04]  /*2410*/  UIADD3 UR8, UR5, UR9, -UR8 ;  /* 0x0000000905087290 */ /* 0x000fc8000fffe808 */
[----:B------:R-:W-:-:S04]  /*2420*/  UIMAD.WIDE.U32 UR6, UR8, -0x33333333, URZ ;  /* 0xcccccccd080678a5 */ /* 0x000fc8000f8e003f */
[----:B------:R-:W-:-:S04]  /*2430*/  USHF.R.U32.HI UR6, URZ, 0x2, UR7 ;  /* 0x000000023f067899 */ /* 0x000fc80008011607 */
[----:B------:R-:W-:-:S04]  /*2440*/  UIMAD UR8, UR6, -0x5, UR8 ;  /* 0xfffffffb060878a4 */ /* 0x000fc8000f8e0208 */
[----:B------:R-:W-:-:S04]  /*2450*/  ULEA UR8, UR8, UR10, 0x3 ;  /* 0x0000000a08087291 */ /* 0x000fc8000f8e183f */
[----:B------:R-:W-:-:S06]  /*2460*/  UIADD3 UR8, UR8, 0x28, URZ ;  /* 0x0000002808087890 */ /* 0x000fcc000fffe03f */
[----:B------:R-:W-:-:S05]  /*2470*/  IMAD.U32 R9, RZ, RZ, UR8 ;  /* 0x00000008ff097e24 */ /* 0x000fca000f8e00ff */
[----:B------:R-:W-:-:S04]  /*2480*/  PRMT R8, R6, 0x654, R9 ;  /* 0x0000065406087816 */ /* 0x000fc80000000009 */
[----:B------:R0:W-:Y:S03]  /*2490*/  SYNCS.ARRIVE.TRANS64.RED.A1T0 RZ, [R8+URZ], RZ ;  /* 0x000000ff08ff79a7 */ /* 0x0001e6000810043f */
.L_x_36:
[----:B------:R-:W-:Y:S05]  /*24a0*/  BSYNC B0 ;  /* 0x0000000000007941 */ /* 0x000fea0003800000 */
.L_x_35:
[----:B------:R-:W-:Y:S05]  /*24b0*/  @P1 BRA `(.L_x_33) ;  /* 0x0000000000041947 */ /* 0x000fea0003800000 */
[----:B------:R-:W-:Y:S01]  /*24c0*/  BPT.TRAP 0x1 ;  /* 0x000000040000795c */ /* 0x000fe20000300000 */
.L_x_33:
[----:B------:R-:W1:Y:S01]  /*24d0*/  LDC R22, c[0x0][0x288] ;  /* 0x0000a200ff167b82 */ /* 0x000e620000000800 */
[--C-:B0-----:R-:W-:Y:S01]  /*24e0*/  SHF.R.U32.HI R8, RZ, 0x2, R0.reuse ;  /* 0x00000002ff087819 */ /* 0x101fe20000011600 */
[----:B------:R-:W-:Y:S01]  /*24f0*/  IMAD.SHL.U32 R27, R12, 0x40, RZ ;  /* 0x000000400c1b7824 */ /* 0x000fe200078e00ff */
[----:B------:R-:W-:Y:S01]  /*2500*/  SHF.R.U32.HI R13, RZ, 0x7, R0 ;  /* 0x00000007ff0d7819 */ /* 0x000fe20000011600 */
[----:B------:R-:W-:Y:S01]  /*2510*/  UIADD3 UR5, UR9, UR5, URZ ;  /* 0x0000000509057290 */ /* 0x000fe2000fffe03f */
[----:B------:R-:W-:Y:S01]  /*2520*/  LOP3.LUT R9, R8, 0x7, RZ, 0xc0, !PT ;  /* 0x0000000708097812 */ /* 0x000fe200078ec0ff */
[C---:B------:R-:W-:Y:S01]  /*2530*/  IMAD.SHL.U32 R12, R0.reuse, 0x2, RZ ;  /* 0x00000002000c7824 */ /* 0x040fe200078e00ff */
[----:B------:R-:W-:Y:S01]  /*2540*/  LOP3.LUT R8, R13, 0x1, RZ, 0xc0, !PT ;  /* 0x000000010d087812 */ /* 0x000fe200078ec0ff */
[----:B------:R-:W-:Y:S01]  /*2550*/  UISETP.GT.U32.AND UP0, UPT, UR5, 0x4, UPT ;  /* 0x000000040500788c */ /* 0x000fe2000bf04070 */
[C---:B------:R-:W-:Y:S01]  /*2560*/  LOP3.LUT R13, R0.reuse, 0x3, RZ, 0xc0, !PT ;  /* 0x00000003000d7812 */ /* 0x040fe200078ec0ff */
[----:B------:R-:W-:Y:S01]  /*2570*/  ULDC UR12, c[0x0][0x284] ;  /* 0x0000a100000c7ab9 */ /* 0x000fe20000000800 */
[----:B------:R-:W-:Y:S01]  /*2580*/  LOP3.LUT R10, R0, 0x60, RZ, 0xc0, !PT ;  /* 0x00000060000a7812 */ /* 0x000fe200078ec0ff */
[----:B------:R-:W-:Y:S01]  /*2590*/  UISETP.LT.U32.AND UP0, UPT, UR9, 0x5, UP0 ;  /* 0x000000050900788c */ /* 0x000fe20008701070 */
[----:B------:R-:W-:Y:S01]  /*25a0*/  SHF.R.S32.HI R30, RZ, 0x1f, R71 ;  /* 0x0000001fff1e7819 */ /* 0x000fe20000011447 */
[----:B------:R-:W-:Y:S01]  /*25b0*/  UISETP.GE.U32.AND UP1, UPT, UR9, 0x5, UPT ;  /* 0x000000050900788c */ /* 0x000fe2000bf26070 */
[----:B------:R-:W-:Y:S01]  /*25c0*/  SHF.R.U32.HI R10, RZ, 0x1, R10 ;  /* 0x00000001ff0a7819 */ /* 0x000fe2000001160a */
[----:B------:R-:W-:Y:S01]  /*25d0*/  ULDC.64 UR10, c[0x0][0x5d0] ;  /* 0x00017400000a7ab9 */ /* 0x000fe20000000a00 */
[----:B------:R-:W-:Y:S01]  /*25e0*/  LOP3.LUT R12, R27, 0x6, R12, 0xf8, !PT ;  /* 0x000000061b0c7812 */ /* 0x000fe200078ef80c */
[----:B------:R-:W-:Y:S01]  /*25f0*/  UIMAD.WIDE.U32 UR6, UR5, -0x33333333, URZ ;  /* 0xcccccccd050678a5 */ /* 0x000fe2000f8e003f */
[--C-:B------:R-:W-:Y:S01]  /*2600*/  IADD3 R25, RZ, -R10, -R9.reuse ;  /* 0x8000000aff197210 */ /* 0x100fe20007ffe809 */
[----:B------:R-:W-:Y:S01]  /*2610*/  USEL UR8, URZ, 0x1, !UP0 ;  /* 0x000000013f087887 */ /* 0x000fe2000c000000 */
[----:B------:R-:W-:Y:S01]  /*2620*/  IMAD.SHL.U32 R24, R8, 0x40, RZ ;  /* 0x0000004008187824 */ /* 0x000fe200078e00ff */
[----:B------:R-:W-:Y:S01]  /*2630*/  USHF.R.U32.HI UR6, URZ, 0x2, UR7 ;  /* 0x000000023f067899 */ /* 0x000fe20008011607 */
[----:B------:R-:W-:Y:S01]  /*2640*/  IMAD.WIDE R28, R11, 0x80, RZ ;  /* 0x000000800b1c7825 */ /* 0x000fe200078e02ff */
[----:B-1----:R-:W-:Y:S01]  /*2650*/  ISETP.GE.AND P1, PT, R27, R22, PT ;  /* 0x000000161b00720c */ /* 0x002fe20003f26270 */
[----:B------:R-:W-:Y:S01]  /*2660*/  ULOP3.LUT UR4, UR4, UR8, URZ, 0x3c, !UPT ;  /* 0x0000000804047292 */ /* 0x000fe2000f8e3c3f */
[----:B------:R-:W-:Y:S01]  /*2670*/  LOP3.LUT R23, R24, 0x40, R9, 0xe2, !PT ;  /* 0x0000004018177812 */ /* 0x000fe200078ee209 */
[----:B------:R-:W-:Y:S01]  /*2680*/  IMAD R26, R13, -0x2, R22 ;  /* 0xfffffffe0d1a7824 */ /* 0x000fe200078e0216 */
[----:B------:R-:W-:Y:S01]  /*2690*/  SHF.R.S32.HI R13, RZ, 0x1f, R12 ;  /* 0x0000001fff0d7819 */ /* 0x000fe2000001140c */
[----:B------:R-:W-:Y:S01]  /*26a0*/  IMAD.SHL.U32 R22, R11, 0x80, RZ ;  /* 0x000000800b167824 */ /* 0x000fe200078e00ff */
[----:B------:R-:W-:Y:S01]  /*26b0*/  UIMAD UR5, UR6, -0x5, UR5 ;  /* 0xfffffffb060578a4 */ /* 0x000fe2000f8e0205 */
[----:B------:R-:W-:Y:S01]  /*26c0*/  IMAD R25, R8, -0x40, R25 ;  /* 0xffffffc008197824 */ /* 0x000fe200078e0219 */
[----:B------:R-:W-:Y:S01]  /*26d0*/  @UP1 ULOP3.LUT UR4, UR4, 0x1, UR6, 0x78, !UPT ;  /* 0x0000000104041892 */ /* 0x000fe2000f8e7806 */
[----:B------:R-:W-:Y:S01]  /*26e0*/  IMAD R8, R30, UR10, RZ ;  /* 0x0000000a1e087c24 */ /* 0x000fe2000f8e02ff */
[----:B------:R-:W-:Y:S01]  /*26f0*/  ISETP.GE.OR P1, PT, R22, UR12, P1 ;  /* 0x0000000c16007c0c */ /* 0x000fe20008f26670 */
[----:B------:R-:W-:Y:S01]  /*2700*/  IMAD.IADD R26, R26, 0x1, -R27 ;  /* 0x000000011a1a7824 */ /* 0x000fe200078e0a1b */
[----:B------:R-:W-:Y:S01]  /*2710*/  IADD3 R25, -R22, UR12, R25 ;  /* 0x0000000c16197c10 */ /* 0x000fe2000fffe119 */
[C---:B------:R-:W-:Y:S01]  /*2720*/  IMAD R11, R71.reuse, UR11, R8 ;  /* 0x0000000b470b7c24 */ /* 0x040fe2000f8e0208 */
[----:B------:R-:W-:Y:S01]  /*2730*/  LOP3.LUT R31, R28, R23, R10, 0xfe, !PT ;  /* 0x000000171c1f7212 */ /* 0x000fe200078efe0a */
[----:B------:R-:W-:-:S04]  /*2740*/  IMAD.WIDE.U32 R8, R71, UR10, R12 ;  /* 0x0000000a47087c25 */ /* 0x000fc8000f8e000c */
[----:B------:R-:W-:Y:S02]  /*2750*/  IMAD.IADD R9, R9, 0x1, R11 ;  /* 0x0000000109097824 */ /* 0x000fe400078e020b */
[----:B------:R-:W-:Y:S02]  /*2760*/  IMAD.MOV.U32 R24, RZ, RZ, -0x1 ;  /* 0xffffffffff187424 */ /* 0x000fe400078e00ff */
[----:B------:R-:W-:Y:S05]  /*2770*/  @P1 BRA `(.L_x_37) ;  /* 0x0000002400941947 */ /* 0x000fea0003800000 */
[----:B------:R-:W0:Y:S01]  /*2780*/  LDC.64 R22, c[0x0][0x5c8] ;  /* 0x00017200ff167b82 */ /* 0x000e220000000a00 */
[----:B------:R-:W-:Y:S01]  /*2790*/  ULDC.64 UR6, c[0x0][0x5c0] ;  /* 0x0001700000067ab9 */ /* 0x000fe20000000a00 */
[----:B------:R-:W-:Y:S01]  /*27a0*/  BSSY B0, `(.L_x_37) ;  /* 0x0000262000007945 */ /* 0x000fe20003800000 */
[-C--:B0-----:R-:W-:Y:S02]  /*27b0*/  IMAD R10, R29, R22.reuse, RZ ;  /* 0x000000161d0a7224 */ /* 0x081fe400078e02ff */
[----:B------:R-:W-:-:S04]  /*27c0*/  IMAD.WIDE.U32 R8, R31, R22, R8 ;  /* 0x000000161f087225 */ /* 0x000fc800078e0008 */
[----:B------:R-:W-:Y:S01]  /*27d0*/  IMAD R11, R31, R23, R10 ;  /* 0x000000171f0b7224 */ /* 0x000fe200078e020a */
[----:B------:R-:W-:Y:S02]  /*27e0*/  LEA R10, P1, R22, R8, 0x3 ;  /* 0x00000008160a7211 */ /* 0x000fe400078218ff */
[----:B------:R-:W-:Y:S01]  /*27f0*/  IADD3 R8, P2, R8, UR6, RZ ;  /* 0x0000000608087c10 */ /* 0x000fe2000ff5e0ff */
[----:B------:R-:W-:Y:S01]  /*2800*/  IMAD.IADD R9, R9, 0x1, R11 ;  /* 0x0000000109097824 */ /* 0x000fe200078e020b */
[----:B------:R-:W-:-:S04]  /*2810*/  IADD3 R10, P3, R10, UR6, RZ ;  /* 0x000000060a0a7c10 */ /* 0x000fc8000ff7e0ff */
[----:B------:R-:W-:Y:S02]  /*2820*/  LEA.HI.X R11, R22, R9, R23, 0x3, P1 ;  /* 0x00000009160b7211 */ /* 0x000fe400008f1c17 */
[----:B---3-5:R-:W-:Y:S02]  /*2830*/  FSETP.NEU.AND P1, PT, R7, RZ, PT ;  /* 0x000000ff0700720b */ /* 0x028fe40003f2d000 */
[----:B------:R-:W-:Y:S02]  /*2840*/  IADD3.X R9, R9, UR7, RZ, P2, !PT ;  /* 0x0000000709097c10 */ /* 0x000fe400097fe4ff */
[----:B------:R-:W-:-:S09]  /*2850*/  IADD3.X R11, R11, UR7, RZ, P3, !PT ;  /* 0x000000070b0b7c10 */ /* 0x000fd20009ffe4ff */
[----:B------:R-:W-:Y:S05]  /*2860*/  @!P1 BRA `(.L_x_38) ;  /* 0x0000001c00149947 */ /* 0x000fea0003800000 */
[----:B------:R-:W-:Y:S01]  /*2870*/  ULDC.64 UR6, c[0x0][0x5b8] ;  /* 0x00016e0000067ab9 */ /* 0x000fe20000000a00 */
[----:B------:R-:W-:Y:S01]  /*2880*/  ISETP.GE.AND P2, PT, R26, 0x1, PT ;  /* 0x000000011a00780c */ /* 0x000fe20003f46270 */
[----:B------:R-:W-:Y:S01]  /*2890*/  IMAD R30, R30, UR6, RZ ;  /* 0x000000061e1e7c24 */ /* 0x000fe2000f8e02ff */
[----:B------:R-:W-:Y:S01]  /*28a0*/  ULDC.64 UR10, c[0x0][0x5a8] ;  /* 0x00016a00000a7ab9 */ /* 0x000fe20000000a00 */
[----:B------:R-:W-:Y:S01]  /*28b0*/  IMAD.WIDE.U32 R22, R71, UR6, R12 ;  /* 0x0000000647167c25 */ /* 0x000fe2000f8e000c */
[----:B------:R-:W-:Y:S01]  /*28c0*/  ISETP.LT.OR P5, PT, R25, 0x1, !P2 ;  /* 0x000000011900780c */ /* 0x000fe200057a1670 */
[----:B------:R-:W-:Y:S02]  /*28d0*/  BSSY B1, `(.L_x_39) ;  /* 0x000000c000017945 */ /* 0x000fe40003800000 */
[----:B------:R-:W-:Y:S01]  /*28e0*/  IMAD R71, R71, UR7, R30 ;  /* 0x0000000747477c24 */ /* 0x000fe2000f8e021e */
[----:B------:R-:W-:Y:S02]  /*28f0*/  ULDC.64 UR6, c[0x0][0x5b0] ;  /* 0x00016c0000067ab9 */ /* 0x000fe40000000a00 */
[----:B------:R-:W-:-:S02]  /*2900*/  IMAD R27, R29, UR6, RZ ;  /* 0x000000061d1b7c24 */ /* 0x000fc4000f8e02ff */
[----:B------:R-:W-:Y:S02]  /*2910*/  IMAD.IADD R23, R23, 0x1, R71 ;  /* 0x0000000117177824 */ /* 0x000fe400078e0247 */
[C---:B------:R-:W-:Y:S02]  /*2920*/  IMAD R27, R31.reuse, UR7, R27 ;  /* 0x000000071f1b7c24 */ /* 0x040fe4000f8e021b */
[----:B------:R-:W-:-:S03]  /*2930*/  IMAD.WIDE.U32 R12, R31, UR6, R22 ;  /* 0x000000061f0c7c25 */ /* 0x000fc6000f8e0016 */
[----:B------:R-:W-:-:S04]  /*2940*/  IADD3 R12, P1, R12, UR10, RZ ;  /* 0x0000000a0c0c7c10 */ /* 0x000fc8000ff3e0ff */
[--C-:B------:R-:W-:Y:S02]  /*2950*/  IADD3.X R13, R13, UR11, R27.reuse, P1, !PT ;  /* 0x0000000b0d0d7c10 */ /* 0x100fe40008ffe41b */
[----:B------:R-:W-:Y:S01]  /*2960*/  PRMT R27, RZ, 0x7610, R27 ;  /* 0x00007610ff1b7816 */ /* 0x000fe2000000001b */
[----:B------:R-:W-:Y:S06]  /*2970*/  @P5 BRA `(.L_x_40) ;  /* 0x0000000000045947 */ /* 0x000fec0003800000 */
[----:B------:R0:W5:Y:S02]  /*2980*/  LDG.E.U8 R27, desc[UR16][R12.64] ;  /* 0x000000100c1b7981 */ /* 0x000164000c1e1100 */
.L_x_40:
[----:B------:R-:W-:Y:S05]  /*2990*/  BSYNC B1 ;  /* 0x0000000000017941 */ /* 0x000fea0003800000 */
.L_x_39:
[----:B-----5:R-:W-:Y:S01]  /*29a0*/  LOP3.LUT R27, R27, 0xff, RZ, 0xc0, !PT ;  /* 0x000000ff1b1b7812 */ /* 0x020fe200078ec0ff */
[----:B------:R-:W-:Y:S01]  /*29b0*/  BSSY B1, `(.L_x_41) ;  /* 0x000000c000017945 */ /* 0x000fe20003800000 */
[----:B------:R-:W-:Y:S02]  /*29c0*/  ISETP.GE.AND P1, PT, R26, 0x2, PT ;  /* 0x000000021a00780c */ /* 0x000fe40003f26270 */
[----:B------:R-:W-:Y:S02]  /*29d0*/  F2FP.F16.E5M2.UNPACK_B R27, R27 ;  /* 0x0000001bff1b723e */ /* 0x000fe400020004ff */
[----:B------:R-:W-:-:S03]  /*29e0*/  ISETP.LT.OR P3, PT, R25, 0x1, !P1 ;  /* 0x000000011900780c */ /* 0x000fc60004f61670 */
[----:B------:R-:W-:Y:S01]  /*29f0*/  HADD2.F32 R30, -RZ, R27.H0_H0 ;  /* 0x2000001bff1e7230 */ /* 0x000fe20000004100 */
[----:B------:R-:W-:-:S04]  /*2a00*/  PRMT R27, RZ, 0x7610, R27 ;  /* 0x00007610ff1b7816 */ /* 0x000fc8000000001b */
[----:B------:R-:W-:-:S04]  /*2a10*/  FMUL R30, R30, R7 ;  /* 0x000000071e1e7220 */ /* 0x000fc80000400000 */
[----:B--2---:R-:W-:-:S05]  /*2a20*/  FFMA R30, R79, R3, R30 ;  /* 0x000000034f1e7223 */ /* 0x004fca000000001e */
[----:B------:R-:W-:-:S05]  /*2a30*/  F2FP.SATFINITE.E5M2.F32.PACK_AB_MERGE_C R33, RZ, R30, RZ ;  /* 0x0000001eff21723e */ /* 0x000fca00048060ff */
[----:B------:R1:W-:Y:S01]  /*2a40*/  @!P5 STG.E.U8 desc[UR16][R8.64], R33 ;  /* 0x000000210800d986 */ /* 0x0003e2000c101110 */
[----:B------:R-:W-:Y:S05]  /*2a50*/  @P3 BRA `(.L_x_42) ;  /* 0x0000000000043947 */ /* 0x000fea0003800000 */
[----:B------:R2:W5:Y:S02]  /*2a60*/  LDG.E.U8 R27, desc[UR16][R12.64+0x1] ;  /* 0x000001100c1b7981 */ /* 0x000564000c1e1100 */
.L_x_42:
[----:B------:R-:W-:Y:S05]  /*2a70*/  BSYNC B1 ;  /* 0x0000000000017941 */ /* 0x000fea0003800000 */
.L_x_41:
[----:B-----5:R-:W-:Y:S01]  /*2a80*/  LOP3.LUT R27, R27, 0xff, RZ, 0xc0, !PT ;  /* 0x000000ff1b1b7812 */ /* 0x020fe200078ec0ff */
[----:B------:R-:W-:Y:S01]  /*2a90*/  BSSY B1, `(.L_x_43) ;  /* 0x0000012000017945 */ /* 0x000fe20003800000 */
[----:B------:R-:W-:Y:S02]  /*2aa0*/  IADD3 R31, P5, R31, 0x8, RZ ;  /* 0x000000081f1f7810 */ /* 0x000fe40007fbe0ff */
[----:B------:R-:W-:Y:S02]  /*2ab0*/  F2FP.F16.E5M2.UNPACK_B R27, R27 ;  /* 0x0000001bff1b723e */ /* 0x000fe400020004ff */
[----:B------:R-:W-:Y:S01]  /*2ac0*/  ISETP.LT.OR P2, PT, R25, 0x9, !P2 ;  /* 0x000000091900780c */ /* 0x000fe20005741670 */
[----:B------:R-:W-:Y:S02]  /*2ad0*/  IMAD.X R29, RZ, RZ, R29, P5 ;  /* 0x000000ffff1d7224 */ /* 0x000fe400028e061d */
[----:B------:R-:W-:Y:S02]  /*2ae0*/  HADD2.F32 R28, -RZ, R27.H0_H0 ;  /* 0x2000001bff1c7230 */ /* 0x000fe40000004100 */
[----:B------:R-:W-:-:S04]  /*2af0*/  IMAD.WIDE.U32 R22, R31, UR6, R22 ;  /* 0x000000061f167c25 */ /* 0x000fc8000f8e0016 */
[----:B------:R-:W-:Y:S01]  /*2b00*/  FMUL R27, R28, R7 ;  /* 0x000000071c1b7220 */ /* 0x000fe20000400000 */
[----:B------:R-:W-:Y:S01]  /*2b10*/  IMAD R28, R29, UR6, RZ ;  /* 0x000000061d1c7c24 */ /* 0x000fe2000f8e02ff */
[----:B------:R-:W-:Y:S02]  /*2b20*/  IADD3 R22, P5, R22, UR10, RZ ;  /* 0x0000000a16167c10 */ /* 0x000fe4000ffbe0ff */
[----:B------:R-:W-:Y:S01]  /*2b30*/  FFMA R27, R80, R3, R27 ;  /* 0x00000003501b7223 */ /* 0x000fe2000000001b */
[----:B------:R-:W-:-:S04]  /*2b40*/  IMAD R31, R31, UR7, R28 ;  /* 0x000000071f1f7c24 */ /* 0x000fc8000f8e021c */
[----:B------:R-:W-:Y:S02]  /*2b50*/  F2FP.SATFINITE.E5M2.F32.PACK_AB_MERGE_C R29, RZ, R27, RZ ;  /* 0x0000001bff1d723e */ /* 0x000fe400048060ff */
[----:B------:R-:W-:Y:S02]  /*2b60*/  IADD3.X R23, R23, UR11, R31, P5, !PT ;  /* 0x0000000b17177c10 */ /* 0x000fe4000affe41f */
[----:B------:R-:W-:Y:S01]  /*2b70*/  PRMT R27, RZ, 0x7610, R27 ;  /* 0x00007610ff1b7816 */ /* 0x000fe2000000001b */
[----:B------:R3:W-:Y:S01]  /*2b80*/  @!P3 STG.E.U8 desc[UR16][R8.64+0x1], R29 ;  /* 0x0000011d0800b986 */ /* 0x0007e2000c101110 */
[----:B------:R-:W-:Y:S05]  /*2b90*/  @P2 BRA `(.L_x_44) ;  /* 0x0000000000042947 */ /* 0x000fea0003800000 */
[----:B------:R4:W5:Y:S02]  /*2ba0*/  LDG.E.U8 R27, desc[UR16][R22.64] ;  /* 0x00000010161b7981 */ /* 0x000964000c1e1100 */
.L_x_44:
[----:B------:R-:W-:Y:S05]  /*2bb0*/  BSYNC B1 ;  /* 0x0000000000017941 */ /* 0x000fea0003800000 */
.L_x_43:
[----:B-----5:R-:W-:Y:S01]  /*2bc0*/  LOP3.LUT R27, R27, 0xff, RZ, 0xc0, !PT ;  /* 0x000000ff1b1b7812 */ /* 0x020fe200078ec0ff */
[----:B------:R-:W-:Y:S01]  /*2bd0*/  BSSY B1, `(.L_x_45) ;  /* 0x000000b000017945 */ /* 0x000fe20003800000 */
[----:B------:R-:W-:Y:S02]  /*2be0*/  ISETP.LT.OR P1, PT, R25, 0x9, !P1 ;  /* 0x000000091900780c */ /* 0x000fe40004f21670 */
[----:B------:R-:W-:-:S05]  /*2bf0*/  F2FP.F16.E5M2.UNPACK_B R27, R27 ;  /* 0x0000001bff1b723e */ /* 0x000fca00020004ff */
[----:B------:R-:W-:Y:S01]  /*2c00*/  HADD2.F32 R28, -RZ, R27.H0_H0 ;  /* 0x2000001bff1c7230 */ /* 0x000fe20000004100 */
[----:B------:R-:W-:-:S04]  /*2c10*/  PRMT R27, RZ, 0x7610, R27 ;  /* 0x00007610ff1b7816 */ /* 0x000fc8000000001b */
[----:B------:R-:W-:-:S04]  /*2c20*/  FMUL R28, R28, R7 ;  /* 0x000000071c1c7220 */ /* 0x000fc80000400000 */
[----:B------:R-:W-:-:S05]  /*2c30*/  FFMA R28, R77, R3, R28 ;  /* 0x000000034d1c7223 */ /* 0x000fca000000001c */
[----:B---3--:R-:W-:-:S05]  /*2c40*/  F2FP.SATFINITE.E5M2.F32.PACK_AB_MERGE_C R29, RZ, R28, RZ ;  /* 0x0000001cff1d723e */ /* 0x008fca00048060ff */
[----:B------:R3:W-:Y:S01]  /*2c50*/  @!P2 STG.E.U8 desc[UR16][R10.64], R29 ;  /* 0x0000001d0a00a986 */ /* 0x0007e2000c101110 */
[----:B------:R-:W-:Y:S05]  /*2c60*/  @P1 BRA `(.L_x_46) ;  /* 0x0000000000041947 */ /* 0x000fea0003800000 */
[----:B------:R0:W5:Y:S02]  /*2c70*/  LDG.E.U8 R27, desc[UR16][R22.64+0x1] ;  /* 0x00000110161b7981 */ /* 0x000164000c1e1100 */
.L_x_46:
[----:B------:R-:W-:Y:S05]  /*2c80*/  BSYNC B1 ;  /* 0x0000000000017941 */ /* 0x000fea0003800000 */
.L_x_45:
[----:B-----5:R-:W-:Y:S01]  /*2c90*/  LOP3.LUT R27, R27, 0xff, RZ, 0xc0, !PT ;  /* 0x000000ff1b1b7812 */ /* 0x020fe200078ec0ff */
[----:B------:R-:W-:Y:S01]  /*2ca0*/  BSSY B1, `(.L_x_47) ;  /* 0x000000c000017945 */ /* 0x000fe20003800000 */
[----:B------:R-:W-:Y:S02]  /*2cb0*/  ISETP.GE.AND P2, PT, R26, 0x9, PT ;  /* 0x000000091a00780c */ /* 0x000fe40003f46270 */
[----:B------:R-:W-:Y:S02]  /*2cc0*/  F2FP.F16.E5M2.UNPACK_B R27, R27 ;  /* 0x0000001bff1b723e */ /* 0x000fe400020004ff */
[----:B------:R-:W-:-:S03]  /*2cd0*/  ISETP.LT.OR P3, PT, R25, 0x1, !P2 ;  /* 0x000000011900780c */ /* 0x000fc60005761670 */
[----:B------:R-:W-:-:S05]  /*2ce0*/  HADD2.F32 R28, -RZ, R27.H0_H0 ;  /* 0x2000001bff1c7230 */ /* 0x000fca0000004100 */
[----:B------:R-:W-:-:S04]  /*2cf0*/  FMUL R27, R28, R7 ;  /* 0x000000071c1b7220 */ /* 0x000fc80000400000 */
[----:B------:R-:W-:-:S05]  /*2d00*/  FFMA R27, R78, R3, R27 ;  /* 0x000000034e1b7223 */ /* 0x000fca000000001b */
[----:B---3--:R-:W-:Y:S02]  /*2d10*/  F2FP.SATFINITE.E5M2.F32.PACK_AB_MERGE_C R29, RZ, R27, RZ ;  /* 0x0000001bff1d723e */ /* 0x008fe400048060ff */
[----:B------:R-:W-:-:S03]  /*2d20*/  PRMT R27, RZ, 0x7610, R27 ;  /* 0x00007610ff1b7816 */ /* 0x000fc6000000001b */
[----:B------:R3:W-:Y:S01]  /*2d30*/  @!P1 STG.E.U8 desc[UR16][R10.64+0x1], R29 ;  /* 0x0000011d0a009986 */ /* 0x0007e2000c101110 */
[----:B------:R-:W-:Y:S05]  /*2d40*/  @P3 BRA `(.L_x_48) ;  /* 0x0000000000043947 */ /* 0x000fea0003800000 */
[----:B------:R0:W5:Y:S02]  /*2d50*/  LDG.E.U8 R27, desc[UR16][R12.64+0x8] ;  /* 0x000008100c1b7981 */ /* 0x000164000c1e1100 */
.L_x_48:
[----:B------:R-:W-:Y:S05]  /*2d60*/  BSYNC B1 ;  /* 0x0000000000017941 */ /* 0x000fea0003800000 */
.L_x_47:
        /* <DEDUP_REMOVED lines=13> */
.L_x_50:
[----:B------:R-:W-:Y:S05]  /*2e40*/  BSYNC B1 ;  /* 0x0000000000017941 */ /* 0x000fea0003800000 */
.L_x_49:
[----:B-----5:R-:W-:Y:S01]  /*2e50*/  LOP3.LUT R27, R27, 0xff, RZ, 0xc0, !PT ;  /* 0x000000ff1b1b7812 */ /* 0x020fe200078ec0ff */
[----:B------:R-:W-:Y:S01]  /*2e60*/  BSSY B1, `(.L_x_51) ;  /* 0x000000b000017945 */ /* 0x000fe20003800000 */
[----:B------:R-:W-:Y:S02]  /*2e70*/  ISETP.LT.OR P2, PT, R25, 0x9, !P2 ;  /* 0x000000091900780c */ /* 0x000fe40005741670 */
[----:B------:R-:W-:-:S05]  /*2e80*/  F2FP.F16.E5M2.UNPACK_B R27, R27 ;  /* 0x0000001bff1b723e */ /* 0x000fca00020004ff */
        /* <DEDUP_REMOVED lines=8> */
.L_x_52:
[----:B------:R-:W-:Y:S05]  /*2f10*/  BSYNC B1 ;  /* 0x0000000000017941 */ /* 0x000fea0003800000 */
.L_x_51:
        /* <DEDUP_REMOVED lines=12> */
.L_x_54:
[----:B------:R-:W-:Y:S05]  /*2fe0*/  BSYNC B1 ;  /* 0x0000000000017941 */ /* 0x000fea0003800000 */
.L_x_53:
        /* <DEDUP_REMOVED lines=13> */
.L_x_56:
[----:B------:R-:W-:Y:S05]  /*30c0*/  BSYNC B1 ;  /* 0x0000000000017941 */ /* 0x000fea0003800000 */
.L_x_55:
        /* <DEDUP_REMOVED lines=13> */
.L_x_58:
[----:B------:R-:W-:Y:S05]  /*31a0*/  BSYNC B1 ;  /* 0x0000000000017941 */ /* 0x000fea0003800000 */
.L_x_57:
        /* <DEDUP_REMOVED lines=12> */
.L_x_60:
[----:B------:R-:W-:Y:S05]  /*3270*/  BSYNC B1 ;  /* 0x0000000000017941 */ /* 0x000fea0003800000 */
.L_x_59:
        /* <DEDUP_REMOVED lines=12> */
.L_x_62:
[----:B------:R-:W-:Y:S05]  /*3340*/  BSYNC B1 ;  /* 0x0000000000017941 */ /* 0x000fea0003800000 */
.L_x_61:
        /* <DEDUP_REMOVED lines=13> */
.L_x_64:
[----:B------:R-:W-:Y:S05]  /*3420*/  BSYNC B1 ;  /* 0x0000000000017941 */ /* 0x000fea0003800000 */
.L_x_63:
        /* <DEDUP_REMOVED lines=13> */
.L_x_66:
[----:B------:R-:W-:Y:S05]  /*3500*/  BSYNC B1 ;  /* 0x0000000000017941 */ /* 0x000fea0003800000 */
.L_x_65:
        /* <DEDUP_REMOVED lines=12> */
.L_x_68:
[----:B------:R-:W-:Y:S05]  /*35d0*/  BSYNC B1 ;  /* 0x0000000000017941 */ /* 0x000fea0003800000 */
.L_x_67:
        /* <DEDUP_REMOVED lines=12> */
.L_x_70:
[----:B------:R-:W-:Y:S05]  /*36a0*/  BSYNC B1 ;  /* 0x0000000000017941 */ /* 0x000fea0003800000 */
.L_x_69:
        /* <DEDUP_REMOVED lines=13> */
.L_x_72:
[----:B------:R-:W-:Y:S05]  /*3780*/  BSYNC B1 ;  /* 0x0000000000017941 */ /* 0x000fea0003800000 */
.L_x_71:
        /* <DEDUP_REMOVED lines=13> */
.L_x_74:
[----:B------:R-:W-:Y:S05]  /*3860*/  BSYNC B1 ;  /* 0x0000000000017941 */ /* 0x000fea0003800000 */
.L_x_73:
        /* <DEDUP_REMOVED lines=12> */
.L_x_76:
[----:B------:R-:W-:Y:S05]  /*3930*/  BSYNC B1 ;  /* 0x0000000000017941 */ /* 0x000fea0003800000 */
.L_x_75:
        /* <DEDUP_REMOVED lines=12> */
.L_x_78:
[----:B------:R-:W-:Y:S05]  /*3a00*/  BSYNC B1 ;  /* 0x0000000000017941 */ /* 0x000fea0003800000 */
.L_x_77:
        /* <DEDUP_REMOVED lines=13> */
.L_x_80:
[----:B------:R-:W-:Y:S05]  /*3ae0*/  BSYNC B1 ;  /* 0x0000000000017941 */ /* 0x000fea0003800000 */
.L_x_79:
        /* <DEDUP_REMOVED lines=13> */
.L_x_82:
[----:B------:R-:W-:Y:S05]  /*3bc0*/  BSYNC B1 ;  /* 0x0000000000017941 */ /* 0x000fea0003800000 */
.L_x_81:
        /* <DEDUP_REMOVED lines=12> */
.L_x_84:
[----:B------:R-:W-:Y:S05]  /*3c90*/  BSYNC B1 ;  /* 0x0000000000017941 */ /* 0x000fea0003800000 */
.L_x_83:
        /* <DEDUP_REMOVED lines=12> */
.L_x_86:
[----:B------:R-:W-:Y:S05]  /*3d60*/  BSYNC B1 ;  /* 0x0000000000017941 */ /* 0x000fea0003800000 */
.L_x_85:
        /* <DEDUP_REMOVED lines=13> */
.L_x_88:
[----:B------:R-:W-:Y:S05]  /*3e40*/  BSYNC B1 ;  /* 0x0000000000017941 */ /* 0x000fea0003800000 */
.L_x_87:
[----:B-----5:R-:W-:Y:S01]  /*3e50*/  LOP3.LUT R27, R27, 0xff, RZ, 0xc0, !PT ;  /* 0x000000ff1b1b7812 */ /* 0x020fe200078ec0ff */
[----:B------:R-:W-:Y:S01]  /*3e60*/  BSSY B1, `(.L_x_89) ;  /* 0x000000c000017945 */ /* 0x000fe20003800000 */
[----:B------:R-:W-:Y:S02]  /*3e70*/  ISETP.GE.AND P1, PT, R26, 0x32, PT ;  /* 0x000000321a00780c */ /* 0x000fe40003f26270 */
[----:B------:R-:W-:Y:S02]  /*3e80*/  F2FP.F16.E5M2.UNPACK_B R27, R27 ;  /* 0x0000001bff1b723e */ /* 0x000fe400020004ff */
[----:B------:R-:W-:-:S03]  /*3e90*/  ISETP.LT.OR P5, PT, R25, 0x1, !P1 ;  /* 0x000000011900780c */ /* 0x000fc60004fa1670 */
[----:B------:R-:W-:-:S05]  /*3ea0*/  HADD2.F32 R28, -RZ, R27.H0_H0 ;  /* 0x2000001bff1c7230 */ /* 0x000fca0000004100 */
[----:B------:R-:W-:-:S04]  /*3eb0*/  FMUL R28, R28, R7 ;  /* 0x000000071c1c7220 */ /* 0x000fc80000400000 */
[----:B------:R-:W-:Y:S01]  /*3ec0*/  FFMA R28, R21, R3, R28 ;  /* 0x00000003151c7223 */ /* 0x000fe2000000001c */
[----:B------:R-:W-:-:S04]  /*3ed0*/  PRMT R21, RZ, 0x7610, R21 ;  /* 0x00007610ff157816 */ /* 0x000fc80000000015 */
[----:B------:R-:W-:-:S05]  /*3ee0*/  F2FP.SATFINITE.E5M2.F32.PACK_AB_MERGE_C R27, RZ, R28, RZ ;  /* 0x0000001cff1b723e */ /* 0x000fca00048060ff */
[----:B------:R0:W-:Y:S01]  /*3ef0*/  @!P3 STG.E.U8 desc[UR16][R8.64+0x30], R27 ;  /* 0x0000301b0800b986 */ /* 0x0001e2000c101110 */
[----:B------:R-:W-:Y:S05]  /*3f00*/  @P5 BRA `(.L_x_90) ;  /* 0x0000000000045947 */ /* 0x000fea0003800000 */
[----:B------:R0:W5:Y:S02]  /*3f10*/  LDG.E.U8 R21, desc[UR16][R12.64+0x31] ;  /* 0x000031100c157981 */ /* 0x000164000c1e1100 */
.L_x_90:
[----:B------:R-:W-:Y:S05]  /*3f20*/  BSYNC B1 ;  /* 0x0000000000017941 */ /* 0x000fea0003800000 */
.L_x_89:
[----:B-----5:R-:W-:Y:S01]  /*3f30*/  LOP3.LUT R21, R21, 0xff, RZ, 0xc0, !PT ;  /* 0x000000ff15157812 */ /* 0x020fe200078ec0ff */
[----:B------:R-:W-:Y:S01]  /*3f40*/  BSSY B1, `(.L_x_91) ;  /* 0x000000b000017945 */ /* 0x000fe20003800000 */
[----:B------:R-:W-:Y:S02]  /*3f50*/  ISETP.LT.OR P2, PT, R25, 0x9, !P2 ;  /* 0x000000091900780c */ /* 0x000fe40005741670 */
[----:B------:R-:W-:-:S05]  /*3f60*/  F2FP.F16.E5M2.UNPACK_B R21, R21 ;  /* 0x00000015ff15723e */ /* 0x000fca00020004ff */
        /* <DEDUP_REMOVED lines=8> */
.L_x_92:
[----:B------:R-:W-:Y:S05]  /*3ff0*/  BSYNC B1 ;  /* 0x0000000000017941 */ /* 0x000fea0003800000 */
.L_x_91:
        /* <DEDUP_REMOVED lines=8> */
[----:B0-----:R-:W-:-:S05]  /*4080*/  F2FP.SATFINITE.E5M2.F32.PACK_AB_MERGE_C R21, RZ, R20, RZ ;  /* 0x00000014ff15723e */ /* 0x001fca00048060ff */
[----:B------:R0:W-:Y:S01]  /*4090*/  @!P2 STG.E.U8 desc[UR16][R10.64+0x30], R21 ;  /* 0x000030150a00a986 */ /* 0x0001e2000c101110 */
[----:B------:R-:W-:Y:S05]  /*40a0*/  @P1 BRA `(.L_x_94) ;  /* 0x0000000000041947 */ /* 0x000fea0003800000 */
[----:B------:R0:W5:Y:S02]  /*40b0*/  LDG.E.U8 R19, desc[UR16][R22.64+0x31] ;  /* 0x0000311016137981 */ /* 0x000164000c1e1100 */
.L_x_94:
[----:B------:R-:W-:Y:S05]  /*40c0*/  BSYNC B1 ;  /* 0x0000000000017941 */ /* 0x000fea0003800000 */
.L_x_93:
        /* <DEDUP_REMOVED lines=13> */
.L_x_96:
[----:B------:R-:W-:Y:S05]  /*41a0*/  BSYNC B1 ;  /* 0x0000000000017941 */ /* 0x000fea0003800000 */
.L_x_95:
        /* <DEDUP_REMOVED lines=13> */
.L_x_98:
[----:B------:R-:W-:Y:S05]  /*4280*/  BSYNC B1 ;  /* 0x0000000000017941 */ /* 0x000fea0003800000 */
.L_x_97:
[----:B-----5:R-:W-:Y:S01]  /*4290*/  LOP3.LUT R17, R17, 0xff, RZ, 0xc0, !PT ;  /* 0x000000ff11117812 */ /* 0x020fe200078ec0ff */
[----:B------:R-:W-:Y:S01]  /*42a0*/  BSSY B1, `(.L_x_99) ;  /* 0x000000b000017945 */ /* 0x000fe20003800000 */
[----:B------:R-:W-:Y:S02]  /*42b0*/  ISETP.LT.OR P2, PT, R25, 0x9, !P2 ;  /* 0x000000091900780c */ /* 0x000fe40005741670 */
[----:B------:R-:W-:-:S05]  /*42c0*/  F2FP.F16.E5M2.UNPACK_B R17, R17 ;  /* 0x00000011ff11723e */ /* 0x000fca00020004ff */
[----:B0-2---:R-:W-:-:S05]  /*42d0*/  HADD2.F32 R12, -RZ, R17.H0_H0 ;  /* 0x20000011ff0c7230 */ /* 0x005fca0000004100 */
[----:B------:R-:W-:Y:S01]  /*42e0*/  FMUL R13, R12, R7 ;  /* 0x000000070c0d7220 */ /* 0x000fe20000400000 */
[----:B------:R-:W-:-:S03]  /*42f0*/  PRMT R12, RZ, 0x7610, R12 ;  /* 0x00007610ff0c7816 */ /* 0x000fc6000000000c */
[----:B------:R-:W-:-:S05]  /*4300*/  FFMA R13, R16, R3, R13 ;  /* 0x00000003100d7223 */ /* 0x000fca000000000d */
[----:B------:R-:W-:-:S05]  /*4310*/  F2FP.SATFINITE.E5M2.F32.PACK_AB_MERGE_C R13, RZ, R13, RZ ;  /* 0x0000000dff0d723e */ /* 0x000fca00048060ff */
[----:B------:R0:W-:Y:S01]  /*4320*/  @!P5 STG.E.U8 desc[UR16][R8.64+0x39], R13 ;  /* 0x0000390d0800d986 */ /* 0x0001e2000c101110 */
[----:B------:R-:W-:Y:S05]  /*4330*/  @P2 BRA `(.L_x_100) ;  /* 0x0000000000042947 */ /* 0x000fea0003800000 */
[----:B------:R2:W5:Y:S02]  /*4340*/  LDG.E.U8 R12, desc[UR16][R22.64+0x38] ;  /* 0x00003810160c7981 */ /* 0x000564000c1e1100 */
.L_x_100:
[----:B------:R-:W-:Y:S05]  /*4350*/  BSYNC B1 ;  /* 0x0000000000017941 */ /* 0x000fea0003800000 */
.L_x_99:
[----:B-----5:R-:W-:Y:S01]  /*4360*/  LOP3.LUT R12, R12, 0xff, RZ, 0xc0, !PT ;  /* 0x000000ff0c0c7812 */ /* 0x020fe200078ec0ff */
[----:B------:R-:W-:Y:S01]  /*4370*/  BSSY B1, `(.L_x_101) ;  /* 0x000000b000017945 */ /* 0x000fe20003800000 */
[----:B------:R-:W-:Y:S02]  /*4380*/  ISETP.LT.OR P1, PT, R25, 0x9, !P1 ;  /* 0x000000091900780c */ /* 0x000fe40004f21670 */
[----:B------:R-:W-:Y:S02]  /*4390*/  F2FP.F16.E5M2.UNPACK_B R12, R12 ;  /* 0x0000000cff0c723e */ /* 0x000fe400020004ff */
[----:B01----:R-:W-:-:S03]  /*43a0*/  PRMT R8, RZ, 0x7610, R8 ;  /* 0x00007610ff087816 */ /* 0x003fc60000000008 */
[----:B------:R-:W-:-:S05]  /*43b0*/  HADD2.F32 R12, -RZ, R12.H0_H0 ;  /* 0x2000000cff0c7230 */ /* 0x000fca0000004100 */
[----:B------:R-:W-:-:S04]  /*43c0*/  FMUL R12, R12, R7 ;  /* 0x000000070c0c7220 */ /* 0x000fc80000400000 */
[----:B------:R-:W-:-:S05]  /*43d0*/  FFMA R12, R15, R3, R12 ;  /* 0x000000030f0c7223 */ /* 0x000fca000000000c */
[----:B------:R-:W-:-:S05]  /*43e0*/  F2FP.SATFINITE.E5M2.F32.PACK_AB_MERGE_C R9, RZ, R12, RZ ;  /* 0x0000000cff09723e */ /* 0x000fca00048060ff */
[----:B------:R0:W-:Y:S01]  /*43f0*/  @!P2 STG.E.U8 desc[UR16][R10.64+0x38], R9 ;  /* 0x000038090a00a986 */ /* 0x0001e2000c101110 */
[----:B------:R-:W-:Y:S05]  /*4400*/  @P1 BRA `(.L_x_102) ;  /* 0x0000000000041947 */ /* 0x000fea0003800000 */
[----:B------:R1:W5:Y:S02]  /*4410*/  LDG.E.U8 R8, desc[UR16][R22.64+0x39] ;  /* 0x0000391016087981 */ /* 0x000364000c1e1100 */
.L_x_102:
[----:B------:R-:W-:Y:S05]  /*4420*/  BSYNC B1 ;  /* 0x0000000000017941 */ /* 0x000fea0003800000 */
.L_x_101:
[----:B------:R-:W-:Y:S05]  /*4430*/  @P1 BRA `(.L_x_103) ;  /* 0x0000000800601947 */ /* 0x000fea0003800000 */
[----:B-----5:R-:W-:-:S04]  /*4440*/  LOP3.LUT R8, R8, 0xff, RZ, 0xc0, !PT ;  /* 0x000000ff08087812 */ /* 0x020fc800078ec0ff */
[----:B------:R-:W-:-:S05]  /*4450*/  F2FP.F16.E5M2.UNPACK_B R8, R8 ;  /* 0x00000008ff08723e */ /* 0x000fca00020004ff */
[----:B------:R-:W-:-:S05]  /*4460*/  HADD2.F32 R8, -RZ, R8.H0_H0 ;  /* 0x20000008ff087230 */ /* 0x000fca0000004100 */
[----:B0-----:R-:W-:-:S04]  /*4470*/  FMUL R9, R8, R7 ;  /* 0x0000000708097220 */ /* 0x001fc80000400000 */
[----:B------:R-:W-:-:S05]  /*4480*/  FFMA R9, R14, R3, R9 ;  /* 0x000000030e097223 */ /* 0x000fca0000000009 */
[----:B------:R-:W-:-:S05]  /*4490*/  F2FP.SATFINITE.E5M2.F32.PACK_AB_MERGE_C R9, RZ, R9, RZ ;  /* 0x00000009ff09723e */ /* 0x000fca00048060ff */
[----:B------:R0:W-:Y:S01]  /*44a0*/  STG.E.U8 desc[UR16][R10.64+0x39], R9 ;  /* 0x000039090a007986 */ /* 0x0001e2000c101110 */
[----:B------:R-:W-:Y:S05]  /*44b0*/  BRA `(.L_x_103) ;  /* 0x0000000800407947 */ /* 0x000fea0003800000 */
.L_x_38:
[----:B------:R-:W-:Y:S01]  /*44c0*/  ISETP.GE.AND P1, PT, R26, 0x2, PT ;  /* 0x000000021a00780c */ /* 0x000fe20003f26270 */
[-C--:B--2---:R-:W-:Y:S01]  /*44d0*/  FMUL R80, R80, R3.reuse ;  /* 0x0000000350507220 */ /* 0x084fe20000400000 */
[----:B------:R-:W-:Y:S01]  /*44e0*/  ISETP.GE.AND P3, PT, R26, 0x1, PT ;  /* 0x000000011a00780c */ /* 0x000fe20003f66270 */
[-C--:B------:R-:W-:Y:S01]  /*44f0*/  FMUL R79, R79, R3.reuse ;  /* 0x000000034f4f7220 */ /* 0x080fe20000400000 */
[----:B------:R-:W-:Y:S01]  /*4500*/  ISETP.LT.OR P5, PT, R25, 0x1, !P1 ;  /* 0x000000011900780c */ /* 0x000fe20004fa1670 */
[-C--:B------:R-:W-:Y:S01]  /*4510*/  FMUL R77, R77, R3.reuse ;  /* 0x000000034d4d7220 */ /* 0x080fe20000400000 */
[C---:B------:R-:W-:Y:S01]  /*4520*/  ISETP.LT.OR P2, PT, R25.reuse, 0x1, !P3 ;  /* 0x000000011900780c */ /* 0x040fe20005f41670 */
[-C--:B------:R-:W-:Y:S01]  /*4530*/  FMUL R78, R78, R3.reuse ;  /* 0x000000034e4e7220 */ /* 0x080fe20000400000 */
[----:B------:R-:W-:Y:S01]  /*4540*/  ISETP.LT.OR P3, PT, R25, 0x9, !P3 ;  /* 0x000000091900780c */ /* 0x000fe20005f61670 */
[-C--:B------:R-:W-:Y:S01]  /*4550*/  FMUL R75, R75, R3.reuse ;  /* 0x000000034b4b7220 */ /* 0x080fe20000400000 */
[----:B------:R-:W-:Y:S01]  /*4560*/  F2FP.SATFINITE.E5M2.F32.PACK_AB_MERGE_C R13, RZ, R80, RZ ;  /* 0x00000050ff0d723e */ /* 0x000fe200048060ff */
[----:B------:R-:W-:Y:S01]  /*4570*/  FMUL R76, R76, R3 ;  /* 0x000000034c4c7220 */ /* 0x000fe20000400000 */
[----:B------:R-:W-:Y:S01]  /*4580*/  F2FP.SATFINITE.E5M2.F32.PACK_AB_MERGE_C R79, RZ, R79, RZ ;  /* 0x0000004fff4f723e */ /* 0x000fe200048060ff */
[----:B------:R-:W-:Y:S01]  /*4590*/  FMUL R73, R73, R3 ;  /* 0x0000000349497220 */ /* 0x000fe20000400000 */
[----:B------:R-:W-:Y:S01]  /*45a0*/  F2FP.SATFINITE.E5M2.F32.PACK_AB_MERGE_C R77, RZ, R77, RZ ;  /* 0x0000004dff4d723e */ /* 0x000fe200048060ff */
[-C--:B------:R-:W-:Y:S01]  /*45b0*/  FMUL R74, R74, R3.reuse ;  /* 0x000000034a4a7220 */ /* 0x080fe20000400000 */
[C---:B------:R-:W-:Y:S01]  /*45c0*/  ISETP.LT.OR P1, PT, R25.reuse, 0x9, !P1 ;  /* 0x000000091900780c */ /* 0x040fe20004f21670 */
[----:B------:R0:W-:Y:S01]  /*45d0*/  @!P5 STG.E.U8 desc[UR16][R8.64+0x1], R13 ;  /* 0x0000010d0800d986 */ /* 0x0001e2000c101110 */
[----:B------:R-:W-:Y:S01]  /*45e0*/  ISETP.GE.AND P5, PT, R26, 0x9, PT ;  /* 0x000000091a00780c */ /* 0x000fe20003fa6270 */
[----:B------:R-:W-:Y:S01]  /*45f0*/  FMUL R72, R72, R3 ;  /* 0x0000000348487220 */ /* 0x000fe20000400000 */
[----:B------:R-:W-:Y:S01]  /*4600*/  F2FP.SATFINITE.E5M2.F32.PACK_AB_MERGE_C R75, RZ, R75, RZ ;  /* 0x0000004bff4b723e */ /* 0x000fe200048060ff */
[----:B------:R-:W-:Y:S01]  /*4610*/  @!P2 STG.E.U8 desc[UR16][R8.64], R79 ;  /* 0x0000004f0800a986 */ /* 0x000fe2000c101110 */
[----:B------:R-:W-:Y:S01]  /*4620*/  ISETP.GE.AND P2, PT, R26, 0xa, PT ;  /* 0x0000000a1a00780c */ /* 0x000fe20003f46270 */
[-C--:B------:R-:W-:Y:S01]  /*4630*/  FMUL R70, R70, R3.reuse ;  /* 0x0000000346467220 */ /* 0x080fe20000400000 */
[----:B------:R-:W-:Y:S01]  /*4640*/  F2FP.SATFINITE.E5M2.F32.PACK_AB_MERGE_C R23, RZ, R76, RZ ;  /* 0x0000004cff17723e */ /* 0x000fe200048060ff */
[----:B------:R-:W-:Y:S01]  /*4650*/  @!P3 STG.E.U8 desc[UR16][R10.64], R77 ;  /* 0x0000004d0a00b986 */ /* 0x000fe2000c101110 */
[----:B------:R-:W-:Y:S01]  /*4660*/  ISETP.LT.OR P3, PT, R25, 0x1, !P5 ;  /* 0x000000011900780c */ /* 0x000fe20006f61670 */
[-C--:B------:R-:W-:Y:S01]  /*4670*/  FMUL R69, R69, R3.reuse ;  /* 0x0000000345457220 */ /* 0x080fe20000400000 */
[C---:B------:R-:W-:Y:S01]  /*4680*/  ISETP.LT.OR P6, PT, R25.reuse, 0x1, !P2 ;  /* 0x000000011900780c */ /* 0x040fe200057c1670 */
[-C--:B------:R-:W-:Y:S01]  /*4690*/  FMUL R68, R68, R3.reuse ;  /* 0x0000000344447220 */ /* 0x080fe20000400000 */
[----:B------:R-:W-:Y:S01]  /*46a0*/  ISETP.LT.OR P5, PT, R25, 0x9, !P5 ;  /* 0x000000091900780c */ /* 0x000fe20006fa1670 */
[-C--:B------:R-:W-:Y:S01]  /*46b0*/  FMUL R67, R67, R3.reuse ;  /* 0x0000000343437220 */ /* 0x080fe20000400000 */
[----:B0-----:R-:W-:Y:S01]  /*46c0*/  F2FP.SATFINITE.E5M2.F32.PACK_AB_MERGE_C R13, RZ, R78, RZ ;  /* 0x0000004eff0d723e */ /* 0x001fe200048060ff */
[----:B------:R-:W-:Y:S01]  /*46d0*/  FMUL R66, R66, R3 ;  /* 0x0000000342427220 */ /* 0x000fe20000400000 */
[----:B------:R-:W-:Y:S01]  /*46e0*/  F2FP.SATFINITE.E5M2.F32.PACK_AB_MERGE_C R73, RZ, R73, RZ ;  /* 0x00000049ff49723e */ /* 0x000fe200048060ff */
[-C--:B------:R-:W-:Y:S01]  /*46f0*/  FMUL R65, R65, R3.reuse ;  /* 0x0000000341417220 */ /* 0x080fe20000400000 */
[C---:B------:R-:W-:Y:S01]  /*4700*/  ISETP.LT.OR P2, PT, R25.reuse, 0x9, !P2 ;  /* 0x000000091900780c */ /* 0x040fe20005741670 */
[----:B------:R0:W-:Y:S01]  /*4710*/  @!P1 STG.E.U8 desc[UR16][R10.64+0x1], R13 ;  /* 0x0000010d0a009986 */ /* 0x0001e2000c101110 */
[----:B------:R-:W-:Y:S01]  /*4720*/  ISETP.GE.AND P1, PT, R26, 0x12, PT ;  /* 0x000000121a00780c */ /* 0x000fe20003f26270 */
[-C--:B------:R-:W-:Y:S01]  /*4730*/  FMUL R64, R64, R3.reuse ;  /* 0x0000000340407220 */ /* 0x080fe20000400000 */
[----:B------:R-:W-:Y:S01]  /*4740*/  F2FP.SATFINITE.E5M2.F32.PACK_AB_MERGE_C R27, RZ, R70, RZ ;  /* 0x00000046ff1b723e */ /* 0x000fe200048060ff */
[----:B------:R-:W-:Y:S01]  /*4750*/  @!P3 STG.E.U8 desc[UR16][R8.64+0x8], R75 ;  /* 0x0000084b0800b986 */ /* 0x000fe2000c101110 */
[----:B------:R-:W-:Y:S01]  /*4760*/  ISETP.GE.AND P3, PT, R26, 0x11, PT ;  /* 0x000000111a00780c */ /* 0x000fe20003f66270 */
[----:B------:R-:W-:Y:S01]  /*4770*/  FMUL R62, R62, R3 ;  /* 0x000000033e3e7220 */ /* 0x000fe20000400000 */
[----:B------:R-:W-:Y:S01]  /*4780*/  F2FP.SATFINITE.E5M2.F32.PACK_AB_MERGE_C R69, RZ, R69, RZ ;  /* 0x00000045ff45723e */ /* 0x000fe200048060ff */
[----:B------:R1:W-:Y:S01]  /*4790*/  @!P6 STG.E.U8 desc[UR16][R8.64+0x9], R23 ;  /* 0x000009170800e986 */ /* 0x0003e2000c101110 */
[----:B------:R-:W-:Y:S01]  /*47a0*/  ISETP.LT.OR P6, PT, R25, 0x1, !P1 ;  /* 0x000000011900780c */ /* 0x000fe20004fc1670 */
[-C--:B------:R-:W-:Y:S01]  /*47b0*/  FMUL R63, R63, R3.reuse ;  /* 0x000000033f3f7220 */ /* 0x080fe20000400000 */
[C---:B------:R-:W-:Y:S01]  /*47c0*/  ISETP.LT.OR P1, PT, R25.reuse, 0x9, !P1 ;  /* 0x000000091900780c */ /* 0x040fe20004f21670 */
[----:B------:R-:W-:Y:S01]  /*47d0*/  @!P5 STG.E.U8 desc[UR16][R10.64+0x8], R73 ;  /* 0x000008490a00d986 */ /* 0x000fe2000c101110 */
[----:B------:R-:W-:Y:S01]  /*47e0*/  ISETP.LT.OR P5, PT, R25, 0x1, !P3 ;  /* 0x000000011900780c */ /* 0x000fe20005fa1670 */
[-C--:B------:R-:W-:Y:S01]  /*47f0*/  FMUL R61, R61, R3.reuse ;  /* 0x000000033d3d7220 */ /* 0x080fe20000400000 */
[----:B------:R-:W-:Y:S01]  /*4800*/  ISETP.LT.OR P3, PT, R25, 0x9, !P3 ;  /* 0x000000091900780c */ /* 0x000fe20005f61670 */
[-C--:B------:R-:W-:Y:S01]  /*4810*/  FMUL R60, R60, R3.reuse ;  /* 0x000000033c3c7220 */ /* 0x080fe20000400000 */
[----:B0-----:R-:W-:Y:S01]  /*4820*/  F2FP.SATFINITE.E5M2.F32.PACK_AB_MERGE_C R13, RZ, R74, RZ ;  /* 0x0000004aff0d723e */ /* 0x001fe200048060ff */
[----:B------:R-:W-:Y:S01]  /*4830*/  FMUL R58, R58, R3 ;  /* 0x000000033a3a7220 */ /* 0x000fe20000400000 */
[----:B------:R-:W-:Y:S01]  /*4840*/  F2FP.SATFINITE.E5M2.F32.PACK_AB_MERGE_C R67, RZ, R67, RZ ;  /* 0x00000043ff43723e */ /* 0x000fe200048060ff */
[-C--:B------:R-:W-:Y:S01]  /*4850*/  FMUL R59, R59, R3.reuse ;  /* 0x000000033b3b7220 */ /* 0x080fe20000400000 */
[----:B-1----:R-:W-:Y:S01]  /*4860*/  F2FP.SATFINITE.E5M2.F32.PACK_AB_MERGE_C R23, RZ, R72, RZ ;  /* 0x00000048ff17723e */ /* 0x002fe200048060ff */
[----:B------:R0:W-:Y:S01]  /*4870*/  @!P2 STG.E.U8 desc[UR16][R10.64+0x9], R13 ;  /* 0x0000090d0a00a986 */ /* 0x0001e2000c101110 */
[C---:B------:R-:W-:Y:S01]  /*4880*/  ISETP.GE.AND P2, PT, R26.reuse, 0x1a, PT ;  /* 0x0000001a1a00780c */ /* 0x040fe20003f46270 */
[----:B------:R-:W-:Y:S01]  /*4890*/  FMUL R57, R57, R3 ;  /* 0x0000000339397220 */ /* 0x000fe20000400000 */
[----:B------:R-:W-:Y:S01]  /*48a0*/  F2FP.SATFINITE.E5M2.F32.PACK_AB_MERGE_C R65, RZ, R65, RZ ;  /* 0x00000041ff41723e */ /* 0x000fe200048060ff */
[----:B------:R1:W-:Y:S01]  /*48b0*/  @!P5 STG.E.U8 desc[UR16][R8.64+0x10], R23 ;  /* 0x000010170800d986 */ /* 0x0003e2000c101110 */
[----:B------:R-:W-:Y:S01]  /*48c0*/  ISETP.GE.AND P5, PT, R26, 0x19, PT ;  /* 0x000000191a00780c */ /* 0x000fe20003fa6270 */
[----:B------:R-:W-:Y:S01]  /*48d0*/  FMUL R56, R56, R3 ;  /* 0x0000000338387220 */ /* 0x000fe20000400000 */
[----:B------:R-:W-:Y:S01]  /*48e0*/  F2FP.SATFINITE.E5M2.F32.PACK_AB_MERGE_C R63, RZ, R63, RZ ;  /* 0x0000003fff3f723e */ /* 0x000fe200048060ff */
[----:B------:R-:W-:Y:S01]  /*48f0*/  @!P6 STG.E.U8 desc[UR16][R8.64+0x11], R27 ;  /* 0x0000111b0800e986 */ /* 0x000fe2000c101110 */
[----:B------:R-:W-:Y:S01]  /*4900*/  ISETP.LT.OR P6, PT, R25, 0x1, !P2 ;  /* 0x000000011900780c */ /* 0x000fe200057c1670 */
[-C--:B------:R-:W-:Y:S01]  /*4910*/  FMUL R21, R21, R3.reuse ;  /* 0x0000000315157220 */ /* 0x080fe20000400000 */
[C---:B------:R-:W-:Y:S01]  /*4920*/  ISETP.LT.OR P2, PT, R25.reuse, 0x9, !P2 ;  /* 0x000000091900780c */ /* 0x040fe20005741670 */
[----:B------:R-:W-:Y:S01]  /*4930*/  @!P3 STG.E.U8 desc[UR16][R10.64+0x10], R69 ;  /* 0x000010450a00b986 */ /* 0x000fe2000c101110 */
[C---:B------:R-:W-:Y:S01]  /*4940*/  ISETP.LT.OR P3, PT, R25.reuse, 0x1, !P5 ;  /* 0x000000011900780c */ /* 0x040fe20006f61670 */
[-C--:B------:R-:W-:Y:S01]  /*4950*/  FMUL R20, R20, R3.reuse ;  /* 0x0000000314147220 */ /* 0x080fe20000400000 */
[----:B------:R-:W-:Y:S01]  /*4960*/  ISETP.LT.OR P5, PT, R25, 0x9, !P5 ;  /* 0x000000091900780c */ /* 0x000fe20006fa1670 */
[-C--:B------:R-:W-:Y:S01]  /*4970*/  FMUL R19, R19, R3.reuse ;  /* 0x0000000313137220 */ /* 0x080fe20000400000 */
[----:B0-----:R-:W-:Y:S01]  /*4980*/  F2FP.SATFINITE.E5M2.F32.PACK_AB_MERGE_C R13, RZ, R68, RZ ;  /* 0x00000044ff0d723e */ /* 0x001fe200048060ff */
[-C--:B------:R-:W-:Y:S01]  /*4990*/  FMUL R18, R18, R3.reuse ;  /* 0x0000000312127220 */ /* 0x080fe20000400000 */
[----:B-1----:R-:W-:Y:S01]  /*49a0*/  F2FP.SATFINITE.E5M2.F32.PACK_AB_MERGE_C R23, RZ, R66, RZ ;  /* 0x00000042ff17723e */ /* 0x002fe200048060ff */
[----:B------:R-:W-:Y:S01]  /*49b0*/  FMUL R17, R17, R3 ;  /* 0x0000000311117220 */ /* 0x000fe20000400000 */
[----:B------:R-:W-:Y:S01]  /*49c0*/  F2FP.SATFINITE.E5M2.F32.PACK_AB_MERGE_C R61, RZ, R61, RZ ;  /* 0x0000003dff3d723e */ /* 0x000fe200048060ff */
[----:B------:R0:W-:Y:S01]  /*49d0*/  @!P1 STG.E.U8 desc[UR16][R10.64+0x11], R13 ;  /* 0x0000110d0a009986 */ /* 0x0001e2000c101110 */
[----:B------:R-:W-:Y:S01]  /*49e0*/  ISETP.GE.AND P1, PT, R26, 0x22, PT ;  /* 0x000000221a00780c */ /* 0x000fe20003f26270 */
[----:B------:R-:W-:Y:S01]  /*49f0*/  FMUL R16, R16, R3 ;  /* 0x0000000310107220 */ /* 0x000fe20000400000 */
[----:B------:R-:W-:Y:S01]  /*4a00*/  F2FP.SATFINITE.E5M2.F32.PACK_AB_MERGE_C R59, RZ, R59, RZ ;  /* 0x0000003bff3b723e */ /* 0x000fe200048060ff */
[----:B------:R-:W-:Y:S01]  /*4a10*/  @!P3 STG.E.U8 desc[UR16][R8.64+0x18], R67 ;  /* 0x000018430800b986 */ /* 0x000fe2000c101110 */
[----:B------:R-:W-:Y:S01]  /*4a20*/  ISETP.GE.AND P3, PT, R26, 0x21, PT ;  /* 0x000000211a00780c */ /* 0x000fe20003f66270 */
[----:B------:R-:W-:Y:S01]  /*4a30*/  FMUL R15, R15, R3 ;  /* 0x000000030f0f7220 */ /* 0x000fe20000400000 */
[----:B------:R-:W-:Y:S01]  /*4a40*/  F2FP.SATFINITE.E5M2.F32.PACK_AB_MERGE_C R57, RZ, R57, RZ ;  /* 0x00000039ff39723e */ /* 0x000fe200048060ff */
[----:B------:R1:W-:Y:S01]  /*4a50*/  @!P6 STG.E.U8 desc[UR16][R8.64+0x19], R23 ;  /* 0x000019170800e986 */ /* 0x0003e2000c101110 */
[C---:B------:R-:W-:Y:S01]  /*4a60*/  ISETP.LT.OR P6, PT, R25.reuse, 0x1, !P3 ;  /* 0x000000011900780c */ /* 0x040fe20005fc1670 */
[----:B------:R-:W-:Y:S01]  /*4a70*/  FMUL R14, R14, R3 ;  /* 0x000000030e0e7220 */ /* 0x000fe20000400000 */
[C---:B------:R-:W-:Y:S01]  /*4a80*/  ISETP.LT.OR P3, PT, R25.reuse, 0x9, !P3 ;  /* 0x000000091900780c */ /* 0x040fe20005f61670 */
[----:B------:R-:W-:Y:S01]  /*4a90*/  @!P5 STG.E.U8 desc[UR16][R10.64+0x18], R65 ;  /* 0x000018410a00d986 */ /* 0x000fe2000c101110 */
[----:B------:R-:W-:-:S02]  /*4aa0*/  ISETP.LT.OR P5, PT, R25, 0x1, !P1 ;  /* 0x000000011900780c */ /* 0x000fc40004fa1670 */
[----:B0-----:R-:W-:Y:S02]  /*4ab0*/  F2FP.SATFINITE.E5M2.F32.PACK_AB_MERGE_C R13, RZ, R64, RZ ;  /* 0x00000040ff0d723e */ /* 0x001fe400048060ff */
[----:B------:R-:W-:Y:S02]  /*4ac0*/  ISETP.LT.OR P1, PT, R25, 0x9, !P1 ;  /* 0x000000091900780c */ /* 0x000fe40004f21670 */
[----:B------:R-:W-:Y:S01]  /*4ad0*/  F2FP.SATFINITE.E5M2.F32.PACK_AB_MERGE_C R21, RZ, R21, RZ ;  /* 0x00000015ff15723e */ /* 0x000fe200048060ff */
[----:B------:R0:W-:Y:S01]  /*4ae0*/  @!P2 STG.E.U8 desc[UR16][R10.64+0x19], R13 ;  /* 0x0000190d0a00a986 */ /* 0x0001e2000c101110 */
[----:B-1----:R-:W-:Y:S02]  /*4af0*/  F2FP.SATFINITE.E5M2.F32.PACK_AB_MERGE_C R23, RZ, R62, RZ ;  /* 0x0000003eff17723e */ /* 0x002fe400048060ff */
[----:B------:R-:W-:Y:S01]  /*4b00*/  ISETP.GE.AND P2, PT, R26, 0x2a, PT ;  /* 0x0000002a1a00780c */ /* 0x000fe20003f46270 */
[----:B------:R-:W-:Y:S01]  /*4b10*/  @!P6 STG.E.U8 desc[UR16][R8.64+0x20], R63 ;  /* 0x0000203f0800e986 */ /* 0x000fe2000c101110 */
[----:B------:R-:W-:-:S02]  /*4b20*/  F2FP.SATFINITE.E5M2.F32.PACK_AB_MERGE_C R19, RZ, R19, RZ ;  /* 0x00000013ff13723e */ /* 0x000fc400048060ff */
[----:B------:R-:W-:Y:S01]  /*4b30*/  F2FP.SATFINITE.E5M2.F32.PACK_AB_MERGE_C R17, RZ, R17, RZ ;  /* 0x00000011ff11723e */ /* 0x000fe200048060ff */
[----:B------:R1:W-:Y:S01]  /*4b40*/  @!P5 STG.E.U8 desc[UR16][R8.64+0x21], R23 ;  /* 0x000021170800d986 */ /* 0x0003e2000c101110 */
[----:B------:R-:W-:Y:S02]  /*4b50*/  ISETP.GE.AND P5, PT, R26, 0x29, PT ;  /* 0x000000291a00780c */ /* 0x000fe40003fa6270 */
[----:B------:R-:W-:Y:S01]  /*4b60*/  F2FP.SATFINITE.E5M2.F32.PACK_AB_MERGE_C R15, RZ, R15, RZ ;  /* 0x0000000fff0f723e */ /* 0x000fe200048060ff */
[----:B------:R-:W-:Y:S01]  /*4b70*/  @!P3 STG.E.U8 desc[UR16][R10.64+0x20], R61 ;  /* 0x0000203d0a00b986 */ /* 0x000fe2000c101110 */
[C---:B------:R-:W-:Y:S02]  /*4b80*/  ISETP.LT.OR P3, PT, R25.reuse, 0x1, !P2 ;  /* 0x000000011900780c */ /* 0x040fe40005761670 */
[C---:B------:R-:W-:Y:S02]  /*4b90*/  ISETP.LT.OR P6, PT, R25.reuse, 0x1, !P5 ;  /* 0x000000011900780c */ /* 0x040fe40006fc1670 */
[----:B------:R-:W-:-:S02]  /*4ba0*/  ISETP.LT.OR P5, PT, R25, 0x9, !P5 ;  /* 0x000000091900780c */ /* 0x000fc40006fa1670 */
[----:B0-----:R-:W-:Y:S02]  /*4bb0*/  F2FP.SATFINITE.E5M2.F32.PACK_AB_MERGE_C R13, RZ, R60, RZ ;  /* 0x0000003cff0d723e */ /* 0x001fe400048060ff */
[----:B-1----:R-:W-:Y:S02]  /*4bc0*/  F2FP.SATFINITE.E5M2.F32.PACK_AB_MERGE_C R23, RZ, R58, RZ ;  /* 0x0000003aff17723e */ /* 0x002fe400048060ff */
[----:B------:R-:W-:Y:S01]  /*4bd0*/  ISETP.LT.OR P2, PT, R25, 0x9, !P2 ;  /* 0x000000091900780c */ /* 0x000fe20005741670 */
[----:B------:R0:W-:Y:S01]  /*4be0*/  @!P1 STG.E.U8 desc[UR16][R10.64+0x21], R13 ;  /* 0x0000210d0a009986 */ /* 0x0001e2000c101110 */
[----:B------:R-:W-:-:S03]  /*4bf0*/  ISETP.GE.AND P1, PT, R26, 0x31, PT ;  /* 0x000000311a00780c */ /* 0x000fc60003f26270 */
[----:B------:R1:W-:Y:S01]  /*4c00*/  @!P3 STG.E.U8 desc[UR16][R8.64+0x29], R23 ;  /* 0x000029170800b986 */ /* 0x0003e2000c101110 */
[----:B------:R-:W-:-:S03]  /*4c10*/  ISETP.GE.AND P3, PT, R26, 0x32, PT ;  /* 0x000000321a00780c */ /* 0x000fc60003f66270 */
[----:B------:R-:W-:Y:S01]  /*4c20*/  @!P6 STG.E.U8 desc[UR16][R8.64+0x28], R59 ;  /* 0x0000283b0800e986 */ /* 0x000fe2000c101110 */
[C---:B------:R-:W-:Y:S02]  /*4c30*/  ISETP.LT.OR P6, PT, R25.reuse, 0x1, !P1 ;  /* 0x000000011900780c */ /* 0x040fe40004fc1670 */
[C---:B------:R-:W-:Y:S01]  /*4c40*/  ISETP.LT.OR P1, PT, R25.reuse, 0x9, !P1 ;  /* 0x000000091900780c */ /* 0x040fe20004f21670 */
[----:B------:R-:W-:Y:S01]  /*4c50*/  @!P5 STG.E.U8 desc[UR16][R10.64+0x28], R57 ;  /* 0x000028390a00d986 */ /* 0x000fe2000c101110 */
[C---:B------:R-:W-:Y:S02]  /*4c60*/  ISETP.LT.OR P5, PT, R25.reuse, 0x1, !P3 ;  /* 0x000000011900780c */ /* 0x040fe40005fa1670 */
        /* <DEDUP_REMOVED lines=10> */
[----:B------:R2:W-:Y:S01]  /*4d10*/  @!P1 STG.E.U8 desc[UR16][R10.64+0x30], R19 ;  /* 0x000030130a009986 */ /* 0x0005e2000c101110 */
[C---:B------:R-:W-:Y:S02]  /*4d20*/  ISETP.LT.OR P1, PT, R25.reuse, 0x1, !P2 ;  /* 0x000000011900780c */ /* 0x040fe40005721670 */
[----:B------:R-:W-:Y:S02]  /*4d30*/  ISETP.LT.OR P2, PT, R25, 0x9, !P2 ;  /* 0x000000091900780c */ /* 0x000fe40005741670 */
[----:B0-----:R-:W-:Y:S02]  /*4d40*/  F2FP.SATFINITE.E5M2.F32.PACK_AB_MERGE_C R13, RZ, R18, RZ ;  /* 0x00000012ff0d723e */ /* 0x001fe400048060ff */
[----:B-1----:R-:W-:-:S03]  /*4d50*/  F2FP.SATFINITE.E5M2.F32.PACK_AB_MERGE_C R21, RZ, R14, RZ ;  /* 0x0000000eff15723e */ /* 0x002fc600048060ff */
[----:B------:R0:W-:Y:S01]  /*4d60*/  @!P3 STG.E.U8 desc[UR16][R10.64+0x31], R13 ;  /* 0x0000310d0a00b986 */ /* 0x0001e2000c101110 */
[----:B--2---:R-:W-:-:S03]  /*4d70*/  F2FP.SATFINITE.E5M2.F32.PACK_AB_MERGE_C R19, RZ, R16, RZ ;  /* 0x00000010ff13723e */ /* 0x004fc600048060ff */
[----:B------:R0:W-:Y:S04]  /*4d80*/  @!P1 STG.E.U8 desc[UR16][R8.64+0x38], R17 ;  /* 0x0000381108009986 */ /* 0x0001e8000c101110 */
[----:B------:R0:W-:Y:S04]  /*4d90*/  @!P5 STG.E.U8 desc[UR16][R8.64+0x39], R19 ;  /* 0x000039130800d986 */ /* 0x0001e8000c101110 */
[----:B------:R0:W-:Y:S04]  /*4da0*/  @!P2 STG.E.U8 desc[UR16][R10.64+0x38], R15 ;  /* 0x0000380f0a00a986 */ /* 0x0001e8000c101110 */
[----:B------:R0:W-:Y:S02]  /*4db0*/  @!P6 STG.E.U8 desc[UR16][R10.64+0x39], R21 ;  /* 0x000039150a00e986 */ /* 0x0001e4000c101110 */
.L_x_103:
[----:B------:R-:W-:Y:S05]  /*4dc0*/  BSYNC B0 ;  /* 0x0000000000007941 */ /* 0x000fea0003800000 */
.L_x_37:
[----:B------:R-:W-:Y:S01]  /*4dd0*/  ULDC UR6, c[0x0][0xc] ;  /* 0x0000030000067ab9 */ /* 0x000fe20000000800 */
[----:B------:R-:W-:Y:S01]  /*4de0*/  ULDC UR7, c[0x0][0x10] ;  /* 0x0000040000077ab9 */ /* 0x000fe20000000800 */
[----:B0-----:R-:W0:Y:S01]  /*4df0*/  LDC R9, c[0x0][0x14] ;  /* 0x00000500ff097b82 */ /* 0x001e220000000800 */
[----:B------:R-:W-:Y:S01]  /*4e00*/  UIMAD.WIDE.U32 UR6, UR6, UR7, URZ ;  /* 0x00000007060672a5 */ /* 0x000fe2000f8e003f */
[----:B-----5:R-:W-:Y:S01]  /*4e10*/  PRMT R8, RZ, 0x7610, R8 ;  /* 0x00007610ff087816 */ /* 0x020fe20000000008 */
[----:B------:R-:W-:Y:S02]  /*4e20*/  IMAD.MOV.U32 R12, RZ, RZ, -0x1 ;  /* 0xffffffffff0c7424 */ /* 0x000fe400078e00ff */
[----:B------:R-:W-:Y:S02]  /*4e30*/  IMAD.MOV.U32 R71, RZ, RZ, -0x1 ;  /* 0xffffffffff477424 */ /* 0x000fe400078e00ff */
[----:B0-----:R-:W-:-:S04]  /*4e40*/  IMAD.WIDE.U32 R4, R9, UR6, R4 ;  /* 0x0000000609047c25 */ /* 0x001fc8000f8e0004 */
[----:B------:R-:W-:Y:S01]  /*4e50*/  IMAD R9, R9, UR7, RZ ;  /* 0x0000000709097c24 */ /* 0x000fe2000f8e02ff */
[----:B------:R-:W-:Y:S02]  /*4e60*/  ULDC.64 UR6, c[0x0][0x650] ;  /* 0x0001940000067ab9 */ /* 0x000fe40000000a00 */
[----:B------:R-:W-:Y:S01]  /*4e70*/  ISETP.GE.U32.AND P1, PT, R4, UR6, PT ;  /* 0x0000000604007c0c */ /* 0x000fe2000bf26070 */
[----:B------:R-:W-:-:S05]  /*4e80*/  IMAD.IADD R5, R5, 0x1, R9 ;  /* 0x0000000105057824 */ /* 0x000fca00078e0209 */
[----:B------:R-:W-:-:S13]  /*4e90*/  ISETP.GE.U32.AND.EX P1, PT, R5, UR7, PT, P1 ;  /* 0x0000000705007c0c */ /* 0x000fda000bf26110 */
[----:B------:R-:W-:Y:S05]  /*4ea0*/  @P1 BRA `(.L_x_104) ;  /* 0x0000000400601947 */ /* 0x000fea0003800000 */
[----:B------:R-:W0:Y:S01]  /*4eb0*/  S2R R20, SR_CTAID.X ;  /* 0x0000000000147919 */ /* 0x000e220000002500 */
[----:B------:R-:W5:Y:S01]  /*4ec0*/  LDC.64 R14, c[0x0][0x628] ;  /* 0x00018a00ff0e7b82 */ /* 0x000f620000000a00 */
[----:B------:R-:W-:Y:S01]  /*4ed0*/  ULDC UR6, c[0x0][0x150] ;  /* 0x0000540000067ab9 */ /* 0x000fe20000000800 */
[----:B------:R-:W-:Y:S01]  /*4ee0*/  IMAD.MOV.U32 R12, RZ, RZ, R4 ;  /* 0x000000ffff0c7224 */ /* 0x000fe200078e0004 */
[----:B-12-4-:R-:W1:Y:S01]  /*4ef0*/  S2R R22, SR_CTAID.Y ;  /* 0x0000000000167919 */ /* 0x016e620000002600 */
[----:B------:R-:W-:-:S04]  /*4f00*/  IMAD.MOV.U32 R13, RZ, RZ, R5 ;  /* 0x000000ffff0d7224 */ /* 0x000fc800078e0005 */
[----:B------:R-:W2:Y:S08]  /*4f10*/  LDC R23, c[0x0][0x144] ;  /* 0x00005100ff177b82 */ /* 0x000eb00000000800 */
[----:B------:R-:W4:Y:S08]  /*4f20*/  LDC R16, c[0x0][0x630] ;  /* 0x00018c00ff107b82 */ /* 0x000f300000000800 */
[----:B------:R-:W1:Y:S01]  /*4f30*/  LDC.64 R18, c[0x0][0x620] ;  /* 0x00018800ff127b82 */ /* 0x000e620000000a00 */
[----:B-----5:R-:W-:-:S04]  /*4f40*/  ISETP.NE.U32.AND P1, PT, R14, RZ, PT ;  /* 0x000000ff0e00720c */ /* 0x020fc80003f25070 */
[----:B------:R-:W-:Y:S02]  /*4f50*/  ISETP.NE.AND.EX P1, PT, R15, RZ, PT, P1 ;  /* 0x000000ff0f00720c */ /* 0x000fe40003f25310 */
[----:B0-----:R-:W-:-:S05]  /*4f60*/  I2FP.F32.U32 R8, R20 ;  /* 0x0000001400087245 */ /* 0x001fca0000201000 */
[----:B------:R-:W-:-:S04]  /*4f70*/  FMUL R8, R8, UR6 ;  /* 0x0000000608087c20 */ /* 0x000fc80008400000 */
[----:B------:R0:W0:Y:S02]  /*4f80*/  F2I.U32.TRUNC.NTZ R21, R8 ;  /* 0x0000000800157305 */ /* 0x000024000020f000 */
[----:B--2-4-:R-:W-:Y:S05]  /*4f90*/  @!P1 BRA `(.L_x_105) ;  /* 0x0000000000289947 */ /* 0x014fea0003800000 */
[----:B------:R-:W2:Y:S02]  /*4fa0*/  LDC R9, c[0x0][0x634] ;  /* 0x00018d00ff097b82 */ /* 0x000ea40000000800 */
[----:B--2---:R-:W-:-:S05]  /*4fb0*/  IADD3 R13, P1, R4, R9, RZ ;  /* 0x00000009040d7210 */ /* 0x004fca0007f3e0ff */
[----:B------:R-:W-:-:S04]  /*4fc0*/  IMAD.X R17, RZ, RZ, R5, P1 ;  /* 0x000000ffff117224 */ /* 0x000fc800008e0605 */
[----:B0-----:R-:W-:-:S04]  /*4fd0*/  IMAD.WIDE.U32 R8, R17, R14, RZ ;  /* 0x0000000e11087225 */ /* 0x001fc800078e00ff */
[----:B---3--:R-:W-:-:S04]  /*4fe0*/  IMAD.WIDE.U32 R10, P1, R13, R15, R8 ;  /* 0x0000000f0d0a7225 */ /* 0x008fc80007820008 */
[----:B------:R-:W-:-:S04]  /*4ff0*/  IMAD.WIDE.U32 R8, R13, R14, RZ ;  /* 0x0000000e0d087225 */ /* 0x000fc800078e00ff */
[----:B------:R-:W-:Y:S01]  /*5000*/  IMAD.X R13, RZ, RZ, RZ, P1 ;  /* 0x000000ffff0d7224 */ /* 0x000fe200008e06ff */
[----:B------:R-:W-:Y:S01]  /*5010*/  IADD3 RZ, P1, R9, R10, RZ ;  /* 0x0000000a09ff7210 */ /* 0x000fe20007f3e0ff */
[----:B------:R-:W-:-:S04]  /*5020*/  IMAD.MOV.U32 R12, RZ, RZ, R11 ;  /* 0x000000ffff0c7224 */ /* 0x000fc800078e000b */
[----:B------:R-:W-:-:S08]  /*5030*/  IMAD.WIDE.U32.X R12, R17, R15, R12, P1 ;  /* 0x0000000f110c7225 */ /* 0x000fd000008e040c */
.L_x_105:
[----:B---3--:R-:W2:Y:S01]  /*5040*/  LDC.64 R28, c[0x0][0x640] ;  /* 0x00019000ff1c7b82 */ /* 0x008ea20000000a00 */
[-C--:B------:R-:W-:Y:S01]  /*5050*/  SHF.R.U64 R71, R12, R16.reuse, R13 ;  /* 0x000000100c477219 */ /* 0x080fe2000000120d */
[----:B0-----:R-:W-:Y:S01]  /*5060*/  IMAD.MOV R21, RZ, RZ, -R21 ;  /* 0x000000ffff157224 */ /* 0x001fe200078e0a15 */
[----:B------:R-:W-:Y:S01]  /*5070*/  SHF.R.U32.HI R8, RZ, R16, R13 ;  /* 0x00000010ff087219 */ /* 0x000fe2000001160d */
[----:B------:R-:W-:Y:S01]  /*5080*/  ULDC UR6, c[0x0][0x154] ;  /* 0x0000550000067ab9 */ /* 0x000fe20000000800 */
[----:B------:R-:W-:Y:S01]  /*5090*/  IADD3 R11, P1, RZ, -R71, RZ ;  /* 0x80000047ff0b7210 */ /* 0x000fe20007f3e0ff */
[----:B------:R-:W-:Y:S02]  /*50a0*/  IMAD R21, R23, R21, R20 ;  /* 0x0000001517157224 */ /* 0x000fe400078e0214 */
[----:B------:R-:W0:Y:S01]  /*50b0*/  LDC R12, c[0x0][0x618] ;  /* 0x00018600ff0c7b82 */ /* 0x000e220000000800 */
[----:B------:R-:W-:Y:S02]  /*50c0*/  IMAD.MOV.U32 R13, RZ, RZ, 0x1 ;  /* 0x00000001ff0d7424 */ /* 0x000fe400078e00ff */
[----:B------:R-:W-:-:S04]  /*50d0*/  IMAD.X R9, RZ, RZ, ~R8, P1 ;  /* 0x000000ffff097224 */ /* 0x000fc800008e0e08 */
[-C--:B-1----:R-:W-:Y:S01]  /*50e0*/  IMAD R10, R9, R18.reuse, RZ ;  /* 0x00000012090a7224 */ /* 0x082fe200078e02ff */
[----:B------:R-:W1:Y:S01]  /*50f0*/  LDC R24, c[0x0][0x608] ;  /* 0x00018200ff187b82 */ /* 0x000e620000000800 */
[----:B------:R-:W-:-:S04]  /*5100*/  IMAD.WIDE.U32 R8, R11, R18, R4 ;  /* 0x000000120b087225 */ /* 0x000fc800078e0004 */
[----:B------:R-:W-:Y:S01]  /*5110*/  IMAD R11, R11, R19, R10 ;  /* 0x000000130b0b7224 */ /* 0x000fe200078e020a */
[----:B------:R-:W-:Y:S02]  /*5120*/  I2FP.F32.U32 R10, R22 ;  /* 0x00000016000a7245 */ /* 0x000fe40000201000 */
[----:B------:R-:W3:Y:S01]  /*5130*/  LDC R26, c[0x0][0x658] ;  /* 0x00019600ff1a7b82 */ /* 0x000ee20000000800 */
[----:B------:R-:W-:Y:S01]  /*5140*/  IMAD.IADD R9, R9, 0x1, R11 ;  /* 0x0000000109097824 */ /* 0x000fe200078e020b */
[----:B--2---:R-:W-:Y:S01]  /*5150*/  ISETP.NE.U32.AND P1, PT, R28, RZ, PT ;  /* 0x000000ff1c00720c */ /* 0x004fe20003f25070 */
[----:B------:R-:W-:Y:S01]  /*5160*/  FMUL R10, R10, UR6 ;  /* 0x000000060a0a7c20 */ /* 0x000fe20008400000 */
[----:B------:R-:W-:Y:S02]  /*5170*/  IMAD.MOV.U32 R11, RZ, RZ, -0x1 ;  /* 0xffffffffff0b7424 */ /* 0x000fe400078e00ff */
[----:B------:R-:W-:Y:S01]  /*5180*/  ISETP.NE.AND.EX P1, PT, R29, RZ, PT, P1 ;  /* 0x000000ff1d00720c */ /* 0x000fe20003f25310 */
[----:B------:R2:W4:Y:S01]  /*5190*/  F2I.U32.TRUNC.NTZ R17, R10 ;  /* 0x0000000a00117305 */ /* 0x000522000020f000 */
[----:B------:R-:W2:Y:S01]  /*51a0*/  LDC R19, c[0x0][0x148] ;  /* 0x00005200ff137b82 */ /* 0x000ea20000000800 */
[----:B0-----:R-:W-:-:S02]  /*51b0*/  SHF.R.U64 R16, R8, R12, R9 ;  /* 0x0000000c08107219 */ /* 0x001fc40000001209 */
[----:B------:R-:W-:-:S05]  /*51c0*/  SHF.R.U32.HI R9, RZ, R12, R9 ;  /* 0x0000000cff097219 */ /* 0x000fca0000011609 */
[----:B------:R-:W0:Y:S01]  /*51d0*/  LDC R20, c[0x0][0x600] ;  /* 0x00018000ff147b82 */ /* 0x000e220000000800 */
[-CC-:B-1----:R-:W-:Y:S02]  /*51e0*/  SHF.R.U64 R14, R16, R24.reuse, R9.reuse ;  /* 0x00000018100e7219 */ /* 0x182fe40000001209 */
[----:B------:R-:W-:-:S05]  /*51f0*/  SHF.R.U32.HI R9, RZ, R24, R9 ;  /* 0x00000018ff097219 */ /* 0x000fca0000011609 */
[----:B------:R-:W1:Y:S01]  /*5200*/  LDC R25, c[0x0][0x648] ;  /* 0x00019200ff197b82 */ /* 0x000e620000000800 */
[-CC-:B---3--:R-:W-:Y:S02]  /*5210*/  SHF.R.U64 R18, R14, R26.reuse, R9.reuse ;  /* 0x0000001a0e127219 */ /* 0x188fe40000001209 */
[-C--:B------:R-:W-:Y:S02]  /*5220*/  SHF.L.U32 R11, R11, R26.reuse, RZ ;  /* 0x0000001a0b0b7219 */ /* 0x080fe400000006ff */
[-C--:B------:R-:W-:Y:S01]  /*5230*/  SHF.R.U32.HI R9, RZ, R26.reuse, R9 ;  /* 0x0000001aff097219 */ /* 0x080fe20000011609 */
[----:B------:R-:W-:Y:S01]  /*5240*/  IMAD.MOV.U32 R8, RZ, RZ, R18 ;  /* 0x000000ffff087224 */ /* 0x000fe200078e0012 */
[----:B------:R-:W-:Y:S01]  /*5250*/  SHF.L.U32 R24, R13, R26, RZ ;  /* 0x0000001a0d187219 */ /* 0x000fe200000006ff */
[----:B------:R-:W3:Y:S01]  /*5260*/  LDC R27, c[0x0][0x638] ;  /* 0x00018e00ff1b7b82 */ /* 0x000ee20000000800 */
[----:B------:R-:W-:-:S07]  /*5270*/  LOP3.LUT R23, RZ, R11, RZ, 0x33, !PT ;  /* 0x0000000bff177212 */ /* 0x000fce00078e33ff */
[----:B------:R-:W0:Y:S01]  /*5280*/  LDC R30, c[0x0][0x610] ;  /* 0x00018400ff1e7b82 */ /* 0x000e220000000800 */
[----:B----4-:R-:W-:Y:S05]  /*5290*/  @!P1 BRA `(.L_x_106) ;  /* 0x0000000000289947 */ /* 0x010fea0003800000 */
[----:B------:R-:W4:Y:S02]  /*52a0*/  LDC R13, c[0x0][0x64c] ;  /* 0x00019300ff0d7b82 */ /* 0x000f240000000800 */
[----:B----4-:R-:W-:-:S05]  /*52b0*/  IADD3 R13, P1, R18, R13, RZ ;  /* 0x0000000d120d7210 */ /* 0x010fca0007f3e0ff */
[----:B------:R-:W-:-:S04]  /*52c0*/  IMAD.X R15, RZ, RZ, R9, P1 ;  /* 0x000000ffff0f7224 */ /* 0x000fc800008e0609 */
[----:B------:R-:W-:-:S04]  /*52d0*/  IMAD.WIDE.U32 R8, R15, R28, RZ ;  /* 0x0000001c0f087225 */ /* 0x000fc800078e00ff */
[----:B--2---:R-:W-:-:S04]  /*52e0*/  IMAD.WIDE.U32 R10, P1, R13, R29, R8 ;  /* 0x0000001d0d0a7225 */ /* 0x004fc80007820008 */
[----:B------:R-:W-:-:S04]  /*52f0*/  IMAD.WIDE.U32 R8, R13, R28, RZ ;  /* 0x0000001c0d087225 */ /* 0x000fc800078e00ff */
[----:B------:R-:W-:Y:S01]  /*5300*/  IMAD.X R13, RZ, RZ, RZ, P1 ;  /* 0x000000ffff0d7224 */ /* 0x000fe200008e06ff */
[----:B------:R-:W-:Y:S01]  /*5310*/  IADD3 RZ, P1, R9, R10, RZ ;  /* 0x0000000a09ff7210 */ /* 0x000fe20007f3e0ff */
[----:B------:R-:W-:-:S04]  /*5320*/  IMAD.MOV.U32 R12, RZ, RZ, R11 ;  /* 0x000000ffff0c7224 */ /* 0x000fc800078e000b */
[----:B------:R-:W-:-:S08]  /*5330*/  IMAD.WIDE.U32.X R8, R15, R29, R12, P1 ;  /* 0x0000001d0f087225 */ /* 0x000fd000008e040c */
.L_x_106:
[----:B-1----:R-:W-:Y:S01]  /*5340*/  SHF.R.U64 R8, R8, R25, R9 ;  /* 0x0000001908087219 */ /* 0x002fe20000001209 */
[----:B0-----:R-:W-:Y:S01]  /*5350*/  VIADD R13, R20, 0xffffffff ;  /* 0xffffffff140d7836 */ /* 0x001fe20000000000 */
[----:B------:R-:W-:Y:S01]  /*5360*/  LOP3.LUT R11, R14, R23, RZ, 0xc0, !PT ;  /* 0x000000170e0b7212 */ /* 0x000fe200078ec0ff */
[----:B------:R-:W-:Y:S02]  /*5370*/  IMAD.MOV R17, RZ, RZ, -R17 ;  /* 0x000000ffff117224 */ /* 0x000fe400078e0a11 */
[----:B------:R-:W-:Y:S02]  /*5380*/  IMAD.MOV R9, RZ, RZ, -R8 ;  /* 0x000000ffff097224 */ /* 0x000fe400078e0a08 */
[----:B------:R-:W-:Y:S01]  /*5390*/  IMAD R24, R24, R8, R11 ;  /* 0x0000000818187224 */ /* 0x000fe200078e020b */
[----:B------:R-:W-:Y:S01]  /*53a0*/  LOP3.LUT R11, R16, R13, RZ, 0xc0, !PT ;  /* 0x0000000d100b7212 */ /* 0x000fe200078ec0ff */
[----:B--2---:R-:W-:Y:S02]  /*53b0*/  @P4 IMAD R21, R19, R17, R22 ;  /* 0x0000001113154224 */ /* 0x004fe400078e0216 */
[----:B---3--:R-:W-:-:S02]  /*53c0*/  IMAD R8, R9, R27, R18 ;  /* 0x0000001b09087224 */ /* 0x008fc400078e0212 */
[----:B------:R-:W-:Y:S02]  /*53d0*/  IMAD R24, R24, R30, R21 ;  /* 0x0000001e18187224 */ /* 0x000fe400078e0215 */
[----:B------:R-:W-:Y:S02]  /*53e0*/  IMAD R9, R8, R20, R11 ;  /* 0x0000001408097224 */ /* 0x000fe400078e020b */
[----:B------:R-:W-:-:S03]  /*53f0*/  IMAD.MOV.U32 R10, RZ, RZ, 0x1 ;  /* 0x00000001ff0a7424 */ /* 0x000fc600078e00ff */
[----:B------:R-:W-:Y:S02]  /*5400*/  SEL R12, R9, R24, !P4 ;  /* 0x00000018090c7207 */ /* 0x000fe40006000000 */
[----:B------:R-:W-:Y:S02]  /*5410*/  PRMT R8, R10, 0x7610, R8 ;  /* 0x000076100a087816 */ /* 0x000fe40000000008 */
[----:B------:R-:W-:-:S07]  /*5420*/  SEL R24, R24, R9, !P4 ;  /* 0x0000000918187207 */ /* 0x000fce0006000000 */
.L_x_104:
[----:B------:R-:W-:Y:S01]  /*5430*/  LOP3.LUT P1, RZ, R8, 0xff, RZ, 0xc0, !PT ;  /* 0x000000ff08ff7812 */ /* 0x000fe2000782c0ff */
[----:B---3--:R-:W-:-:S12]  /*5440*/  IMAD.MOV.U32 R11, RZ, RZ, R24 ;  /* 0x000000ffff0b7224 */ /* 0x008fd800078e0018 */
[----:B------:R-:W-:Y:S05]  /*5450*/  @P1 BRA `(.L_x_107) ;  /* 0xffffffbc00401947 */ /* 0x000fea000383ffff */
[----:B------:R-:W-:Y:S05]  /*5460*/  EXIT ;  /* 0x000000000000794d */ /* 0x000fea0003800000 */
.L_x_7:
[----:B0-----:R-:W-:Y:S01]  /*5470*/  ULDC.64 UR4, c[0x0][0x650] ;  /* 0x0001940000047ab9 */ /* 0x001fe20000000a00 */
        /* <DEDUP_REMOVED lines=25> */
.L_x_109:
[----:B------:R-:W0:Y:S01]  /*5610*/  LDC.64 R28, c[0x0][0x640] ;  /* 0x00019000ff1c7b82 */ /* 0x000e220000000a00 */
[-CC-:B------:R-:W-:Y:S01]  /*5620*/  SHF.R.U64 R21, R14, R6.reuse, R15.reuse ;  /* 0x000000060e157219 */ /* 0x180fe2000000120f */
[----:B------:R-:W-:Y:S01]  /*5630*/  IMAD.MOV.U32 R26, RZ, RZ, 0x1 ;  /* 0x00000001ff1a7424 */ /* 0x000fe200078e00ff */
[----:B------:R-:W-:Y:S02]  /*5640*/  SHF.R.U32.HI R6, RZ, R6, R15 ;  /* 0x00000006ff067219 */ /* 0x000fe4000001160f */
[----:B------:R-:W-:-:S03]  /*5650*/  IADD3 R13, P0, RZ, -R21, RZ ;  /* 0x80000015ff0d7210 */ /* 0x000fc60007f1e0ff */
[----:B------:R-:W1:Y:S02]  /*5660*/  LDC R12, c[0x0][0x618] ;  /* 0x00018600ff0c7b82 */ /* 0x000e640000000800 */
[----:B------:R-:W-:-:S04]  /*5670*/  IMAD.X R11, RZ, RZ, ~R6, P0 ;  /* 0x000000ffff0b7224 */ /* 0x000fc800000e0e06 */
[-C--:B------:R-:W-:Y:S02]  /*5680*/  IMAD R6, R11, R22.reuse, RZ ;  /* 0x000000160b067224 */ /* 0x080fe400078e02ff */
[----:B------:R-:W2:Y:S01]  /*5690*/  LDC R14, c[0x0][0x608] ;  /* 0x00018200ff0e7b82 */ /* 0x000ea20000000800 */
[----:B------:R-:W-:-:S04]  /*56a0*/  IMAD.WIDE.U32 R10, R13, R22, R4 ;  /* 0x000000160d0a7225 */ /* 0x000fc800078e0004 */
[----:B------:R-:W-:-:S03]  /*56b0*/  IMAD R13, R13, R23, R6 ;  /* 0x000000170d0d7224 */ /* 0x000fc600078e0206 */
[----:B------:R-:W3:Y:S01]  /*56c0*/  LDC R27, c[0x0][0x658] ;  /* 0x00019600ff1b7b82 */ /* 0x000ee20000000800 */
[----:B------:R-:W-:Y:S01]  /*56d0*/  IMAD.IADD R11, R11, 0x1, R13 ;  /* 0x000000010b0b7824 */ /* 0x000fe200078e020d */
[----:B0-----:R-:W-:-:S04]  /*56e0*/  ISETP.NE.U32.AND P0, PT, R28, RZ, PT ;  /* 0x000000ff1c00720c */ /* 0x001fc80003f05070 */
[----:B------:R-:W-:Y:S02]  /*56f0*/  ISETP.NE.AND.EX P0, PT, R29, RZ, PT, P0 ;  /* 0x000000ff1d00720c */ /* 0x000fe40003f05300 */
[----:B------:R-:W0:Y:S01]  /*5700*/  LDC R18, c[0x0][0x600] ;  /* 0x00018000ff127b82 */ /* 0x000e220000000800 */
[-CC-:B-1----:R-:W-:Y:S01]  /*5710*/  SHF.R.U64 R16, R10, R12.reuse, R11.reuse ;  /* 0x0000000c0a107219 */ /* 0x182fe2000000120b */
[----:B------:R-:W-:Y:S01]  /*5720*/  IMAD.MOV.U32 R10, RZ, RZ, -0x1 ;  /* 0xffffffffff0a7424 */ /* 0x000fe200078e00ff */
[----:B------:R-:W-:-:S05]  /*5730*/  SHF.R.U32.HI R11, RZ, R12, R11 ;  /* 0x0000000cff0b7219 */ /* 0x000fca000001160b */
[----:B------:R-:W1:Y:S01]  /*5740*/  LDC R22, c[0x0][0x648] ;  /* 0x00019200ff167b82 */ /* 0x000e620000000800 */
[-CC-:B--2---:R-:W-:Y:S02]  /*5750*/  SHF.R.U64 R23, R16, R14.reuse, R11.reuse ;  /* 0x0000000e10177219 */ /* 0x184fe4000000120b */
[----:B------:R-:W-:-:S05]  /*5760*/  SHF.R.U32.HI R6, RZ, R14, R11 ;  /* 0x0000000eff067219 */ /* 0x000fca000001160b */
[----:B------:R-:W2:Y:S01]  /*5770*/  LDC R24, c[0x0][0x638] ;  /* 0x00018e00ff187b82 */ /* 0x000ea20000000800 */
[-C--:B---3--:R-:W-:Y:S02]  /*5780*/  SHF.L.U32 R10, R10, R27.reuse, RZ ;  /* 0x0000001b0a0a7219 */ /* 0x088fe400000006ff */
[-CC-:B------:R-:W-:Y:S02]  /*5790*/  SHF.R.U64 R25, R23, R27.reuse, R6.reuse ;  /* 0x0000001b17197219 */ /* 0x180fe40000001206 */
[----:B------:R-:W-:Y:S02]  /*57a0*/  LOP3.LUT R30, RZ, R10, RZ, 0x33, !PT ;  /* 0x0000000aff1e7212 */ /* 0x000fe400078e33ff */
[----:B------:R-:W-:Y:S01]  /*57b0*/  SHF.R.U32.HI R11, RZ, R27, R6 ;  /* 0x0000001bff0b7219 */ /* 0x000fe20000011606 */
[----:B------:R-:W3:Y:S01]  /*57c0*/  LDC R31, c[0x0][0x610] ;  /* 0x00018400ff1f7b82 */ /* 0x000ee20000000800 */
[----:B------:R-:W-:Y:S01]  /*57d0*/  IMAD.MOV.U32 R10, RZ, RZ, R25 ;  /* 0x000000ffff0a7224 */ /* 0x000fe200078e0019 */
[----:B------:R-:W-:Y:S06]  /*57e0*/  @!P0 BRA `(.L_x_110) ;  /* 0x0000000000288947 */ /* 0x000fec0003800000 */
        /* <DEDUP_REMOVED lines=10> */
.L_x_110:
[----:B-1----:R-:W-:Y:S01]  /*5890*/  SHF.R.U64 R9, R10, R22, R11 ;  /* 0x000000160a097219 */ /* 0x002fe2000000120b */
[----:B0-----:R-:W-:Y:S01]  /*58a0*/  VIADD R11, R18, 0xffffffff ;  /* 0xffffffff120b7836 */ /* 0x001fe20000000000 */
[----:B------:R-:W-:Y:S01]  /*58b0*/  SHF.L.U32 R26, R26, R27, RZ ;  /* 0x0000001b1a1a7219 */ /* 0x000fe200000006ff */
[----:B------:R-:W-:Y:S01]  /*58c0*/  @P4 IMAD R7, R17, R20, R8 ;  /* 0x0000001411074224 */ /* 0x000fe200078e0208 */
[----:B------:R-:W-:Y:S01]  /*58d0*/  LOP3.LUT R6, R23, R30, RZ, 0xc0, !PT ;  /* 0x0000001e17067212 */ /* 0x000fe200078ec0ff */
[----:B------:R-:W-:-:S04]  /*58e0*/  IMAD.MOV R10, RZ, RZ, -R9 ;  /* 0x000000ffff0a7224 */ /* 0x000fc800078e0a09 */
[----:B------:R-:W-:Y:S01]  /*58f0*/  IMAD R8, R26, R9, R6 ;  /* 0x000000091a087224 */ /* 0x000fe200078e0206 */
[----:B------:R-:W-:Y:S01]  /*5900*/  LOP3.LUT R9, R16, R11, RZ, 0xc0, !PT ;  /* 0x0000000b10097212 */ /* 0x000fe200078ec0ff */
[----:B--2---:R-:W-:Y:S02]  /*5910*/  IMAD R6, R10, R24, R25 ;  /* 0x000000180a067224 */ /* 0x004fe400078e0219 */
[----:B---3--:R-:W-:Y:S02]  /*5920*/  IMAD R7, R8, R31, R7 ;  /* 0x0000001f08077224 */ /* 0x008fe400078e0207 */
[----:B------:R-:W-:Y:S02]  /*5930*/  IMAD R18, R6, R18, R9 ;  /* 0x0000001206127224 */ /* 0x000fe400078e0209 */
[----:B------:R-:W-:Y:S02]  /*5940*/  IMAD.MOV.U32 R8, RZ, RZ, 0x1 ;  /* 0x00000001ff087424 */ /* 0x000fe400078e00ff */
[----:B------:R-:W-:Y:S01]  /*5950*/  IMAD.MOV.U32 R16, RZ, RZ, R21 ;  /* 0x000000ffff107224 */ /* 0x000fe200078e0015 */
[----:B------:R-:W-:-:S02]  /*5960*/  SEL R13, R18, R7, !P4 ;  /* 0x00000007120d7207 */ /* 0x000fc40006000000 */
[----:B------:R-:W-:Y:S02]  /*5970*/  PRMT R6, R8, 0x7610, R6 ;  /* 0x0000761008067816 */ /* 0x000fe40000000006 */
[----:B------:R-:W-:-:S07]  /*5980*/  SEL R18, R7, R18, !P4 ;  /* 0x0000001207127207 */ /* 0x000fce0006000000 */
.L_x_108:
[----:B------:R-:W-:-:S08]  /*5990*/  NOP ;  /* 0x0000000000007918 */ /* 0x000fd00000000000 */
[----:B------:R-:W0:-:S00]  /*59a0*/  USETMAXREG.DEALLOC.CTAPOOL 0x28 ;  /* 0x00000028000079c8 */ /* 0x000e0000080e0500 */
[----:B0-----:R-:W-:-:S13]  /*59b0*/  ISETP.NE.AND P0, PT, R3, RZ, PT ;  /* 0x000000ff0300720c */ /* 0x001fda0003f05270 */
[----:B------:R-:W-:Y:S05]  /*59c0*/  @P0 EXIT ;  /* 0x000000000000094d */ /* 0x000fea0003800000 */
[----:B------:R-:W-:Y:S01]  /*59d0*/  LOP3.LUT P0, RZ, R6, 0xff, RZ, 0xc0, !PT ;  /* 0x000000ff06ff7812 */ /* 0x000fe2000780c0ff */
[----:B------:R-:W-:Y:S02]  /*59e0*/  IMAD.MOV.U32 R3, RZ, RZ, 0x1 ;  /* 0x00000001ff037424 */ /* 0x000fe400078e00ff */
[----:B------:R-:W-:-:S10]  /*59f0*/  IMAD.MOV.U32 R17, RZ, RZ, RZ ;  /* 0x000000ffff117224 */ /* 0x000fd400078e00ff */
[----:B------:R-:W-:Y:S05]  /*5a00*/  @!P0 BRA `(.L_x_111) ;  /* 0x0000000c00348947 */ /* 0x000fea0003800000 */
[----:B------:R-:W0:Y:S01]  /*5a10*/  LDC R3, c[0x0][0x28c] ;  /* 0x0000a300ff037b82 */ /* 0x000e220000000800 */
[----:B------:R-:W-:Y:S01]  /*5a20*/  ULDC UR5, c[0x0][0x658] ;  /* 0x0001960000057ab9 */ /* 0x000fe20000000800 */
[----:B------:R-:W-:Y:S01]  /*5a30*/  UMOV UR7, 0xffffffff ;  /* 0xffffffff00077882 */ /* 0x000fe20000000000 */
[----:B------:R-:W-:Y:S01]  /*5a40*/  ULDC UR6, c[0x0][0xc] ;  /* 0x0000030000067ab9 */ /* 0x000fe20000000800 */
[----:B------:R-:W-:Y:S01]  /*5a50*/  USHF.L.U32 UR8, UR7, UR5, URZ ;  /* 0x0000000507087299 */ /* 0x000fe2000800063f */
[----:B------:R-:W-:Y:S01]  /*5a60*/  BSSY B0, `(.L_x_111) ;  /* 0x00000c7000007945 */ /* 0x000fe20003800000 */
[----:B------:R-:W-:Y:S01]  /*5a70*/  UMOV UR9, 0x1 ;  /* 0x0000000100097882 */ /* 0x000fe20000000000 */
[----:B------:R-:W-:Y:S01]  /*5a80*/  ULDC UR7, c[0x0][0x10] ;  /* 0x0000040000077ab9 */ /* 0x000fe20000000800 */
[----:B------:R-:W1:Y:S01]  /*5a90*/  S2UR UR10, SR_CgaCtaId ;  /* 0x00000000000a79c3 */ /* 0x000e620000008800 */
[----:B------:R-:W-:Y:S01]  /*5aa0*/  UIMAD.WIDE.U32 UR6, UR6, UR7, URZ ;  /* 0x00000007060672a5 */ /* 0x000fe2000f8e003f */
[----:B------:R-:W-:Y:S01]  /*5ab0*/  IMAD.MOV.U32 R14, RZ, RZ, 0x1 ;  /* 0x00000001ff0e7424 */ /* 0x000fe200078e00ff */
[----:B------:R-:W-:Y:S01]  /*5ac0*/  USHF.L.U32 UR18, UR9, UR5, URZ ;  /* 0x0000000509127299 */ /* 0x000fe2000800063f */
[----:B------:R-:W-:Y:S01]  /*5ad0*/  LOP3.LUT R15, R2, 0x2, RZ, 0xfc, !PT ;  /* 0x00000002020f7812 */ /* 0x000fe200078efcff */
[----:B------:R-:W-:Y:S01]  /*5ae0*/  IMAD.MOV.U32 R17, RZ, RZ, RZ ;  /* 0x000000ffff117224 */ /* 0x000fe200078e00ff */
[----:B------:R-:W-:Y:S01]  /*5af0*/  ULDC UR5, c[0x0][0x14] ;  /* 0x0000050000057ab9 */ /* 0x000fe20000000800 */
[----:B------:R-:W-:Y:S01]  /*5b00*/  ULDC UR4, c[0x0][0x600] ;  /* 0x0001800000047ab9 */ /* 0x000fe20000000800 */
[----:B------:R-:W-:-:S02]  /*5b10*/  UIMAD.WIDE.U32 UR22, UR6, UR5, URZ ;  /* 0x00000005061672a5 */ /* 0x000fc4000f8e003f */
[----:B------:R-:W-:Y:S02]  /*5b20*/  UIMAD UR13, UR7, UR5, URZ ;  /* 0x00000005070d72a4 */ /* 0x000fe4000f8e023f */
[----:B------:R-:W-:Y:S02]  /*5b30*/  UIADD3 UR4, UR4, -0x1, URZ ;  /* 0xffffffff04047890 */ /* 0x000fe4000fffe03f */
[----:B------:R-:W-:Y:S01]  /*5b40*/  ULOP3.LUT UR17, URZ, UR8, URZ, 0x33, !UPT ;  /* 0x000000083f117292 */ /* 0x000fe2000f8e333f */
[----:B0-----:R-:W-:Y:S01]  /*5b50*/  VIADD R3, R3, 0x3f ;  /* 0x0000003f03037836 */ /* 0x001fe20000000000 */
[----:B------:R-:W-:Y:S01]  /*5b60*/  UIADD3 UR13, UR23, UR13, URZ ;  /* 0x0000000d170d7290 */ /* 0x000fe2000fffe03f */
[----:B------:R-:W-:-:S03]  /*5b70*/  ULDC.64 UR24, c[0x0][0x198] ;  /* 0x0000660000187ab9 */ /* 0x000fc60000000a00 */
[----:B------:R-:W-:Y:S01]  /*5b80*/  SHF.R.S32.HI R6, RZ, 0x1f, R3 ;  /* 0x0000001fff067819 */ /* 0x000fe20000011403 */
[----:B-1----:R-:W-:-:S03]  /*5b90*/  IMAD.U32 R11, RZ, RZ, UR10 ;  /* 0x0000000aff0b7e24 */ /* 0x002fc6000f8e00ff */
[----:B------:R-:W-:Y:S01]  /*5ba0*/  LEA.HI R6, R6, R3, RZ, 0x6 ;  /* 0x0000000306067211 */ /* 0x000fe200078f30ff */
[----:B------:R-:W-:-:S03]  /*5bb0*/  IMAD.MOV.U32 R3, RZ, RZ, 0x1 ;  /* 0x00000001ff037424 */ /* 0x000fc600078e00ff */
[----:B------:R-:W-:-:S05]  /*5bc0*/  SHF.R.S32.HI R10, RZ, 0x6, R6 ;  /* 0x00000006ff0a7819 */ /* 0x000fca0000011406 */
[----:B------:R-:W-:-:S07]  /*5bd0*/  VIADD R12, R10, 0x1 ;  /* 0x000000010a0c7836 */ /* 0x000fce0000000000 */
.L_x_122:
[----:B------:R-:W-:-:S03]  /*5be0*/  UMOV UR5, 0xffffffff ;  /* 0xffffffff00057882 */ /* 0x000fc60000000000 */
[----:B------:R-:W-:Y:S05]  /*5bf0*/  BRA.DIV UR5, `(.L_x_112) ;  /* 0x0000000e05cc7947 */ /* 0x000fea000b800000 */
[----:B------:R-:W-:-:S13]  /*5c00*/  ELECT P0, URZ, PT ;  /* 0x00000000003f782f */ /* 0x000fda0003800000 */
.L_x_134:
[----:B------:R-:W0:Y:S01]  /*5c10*/  LDC R6, c[0x0][0x28c] ;  /* 0x0000a300ff067b82 */ /* 0x000e220000000800 */
[----:B------:R-:W-:Y:S01]  /*5c20*/  BSSY B1, `(.L_x_113) ;  /* 0x000003a000017945 */ /* 0x000fe20003800000 */
[----:B0-----:R-:W-:-:S13]  /*5c30*/  ISETP.LT.OR P0, PT, R6, 0x1, !P0 ;  /* 0x000000010600780c */ /* 0x001fda0004701670 */
[----:B------:R-:W-:Y:S05]  /*5c40*/  @P0 BRA `(.L_x_114) ;  /* 0x0000000000dc0947 */ /* 0x000fea0003800000 */
[----:B------:R-:W-:Y:S02]  /*5c50*/  IMAD R18, R18, 0x2, R11 ;  /* 0x0000000212127824 */ /* 0x000fe400078e020b */
[----:B------:R-:W-:Y:S02]  /*5c60*/  IMAD.SHL.U32 R20, R13, 0x40, RZ ;  /* 0x000000400d147824 */ /* 0x000fe400078e00ff */
[----:B------:R-:W-:Y:S02]  /*5c70*/  IMAD.MOV.U32 R22, RZ, RZ, RZ ;  /* 0x000000ffff167224 */ /* 0x000fe400078e00ff */
[----:B------:R-:W-:Y:S02]  /*5c80*/  IMAD.MOV.U32 R6, RZ, RZ, R12 ;  /* 0x000000ffff067224 */ /* 0x000fe400078e000c */
[----:B------:R-:W-:Y:S02]  /*5c90*/  IMAD.MOV.U32 R7, RZ, RZ, R3 ;  /* 0x000000ffff077224 */ /* 0x000fe400078e0003 */
[----:B------:R-:W-:-:S02]  /*5ca0*/  IMAD.MOV.U32 R8, RZ, RZ, R17 ;  /* 0x000000ffff087224 */ /* 0x000fc400078e0011 */
[----:B------:R-:W-:-:S07]  /*5cb0*/  IMAD.SHL.U32 R19, R18, 0x40, RZ ;  /* 0x0000004012137824 */ /* 0x000fce00078e00ff */
.L_x_117:
[----:B------:R-:W0:Y:S01]  /*5cc0*/  S2UR UR5, SR_CgaCtaId ;  /* 0x00000000000579c3 */ /* 0x000e220000008800 */
[----:B------:R-:W-:Y:S02]  /*5cd0*/  MOV R18, 0x400 ;  /* 0x0000040000127802 */ /* 0x000fe40000000f00 */
[----:B------:R-:W-:Y:S02]  /*5ce0*/  SHF.L.U32 R9, R7, 0x1f, RZ ;  /* 0x0000001f07097819 */ /* 0x000fe400000006ff */
[----:B------:R-:W-:-:S13]  /*5cf0*/  LOP3.LUT P1, RZ, R0, 0x7f, RZ, 0xc0, !PT ;  /* 0x0000007f00ff7812 */ /* 0x000fda000782c0ff */
[----:B------:R-:W1:Y:S01]  /*5d00*/  @!P1 LDC R13, c[0x0][0x500] ;  /* 0x00014000ff0d9b82 */ /* 0x000e620000000800 */
[----:B0-----:R-:W-:-:S05]  /*5d10*/  IMAD.U32 R11, RZ, RZ, UR5 ;  /* 0x00000005ff0b7e24 */ /* 0x001fca000f8e00ff */
[----:B------:R-:W-:-:S05]  /*5d20*/  LEA R21, R11, R18, 0x18 ;  /* 0x000000120b157211 */ /* 0x000fca00078ec0ff */
[----:B------:R-:W-:-:S04]  /*5d30*/  IMAD R18, R8, 0x8, R21 ;  /* 0x0000000808127824 */ /* 0x000fc800078e0215 */
[----:B------:R-:W0:Y:S02]  /*5d40*/  SYNCS.PHASECHK.TRANS64.TRYWAIT P0, [R18+URZ+0x28], R9 ;  /* 0x00002809120075a7 */ /* 0x000e24000800017f */
[----:B01----:R-:W-:Y:S05]  /*5d50*/  @!P0 BRA `(.L_x_115) ;  /* 0x0000000c00948947 */ /* 0x003fea0003800000 */
.L_x_135:
[----:B0-----:R-:W-:Y:S01]  /*5d60*/  PRMT R9, R15, 0x9910, RZ ;  /* 0x000099100f097816 */ /* 0x001fe200000000ff */
[----:B------:R0:W-:Y:S03]  /*5d70*/  @!P1 SYNCS.ARRIVE.TRANS64 RZ, [R18+URZ], R13 ;  /* 0x0000000d12ff99a7 */ /* 0x0001e6000800003f */
[----:B------:R-:W-:-:S13]  /*5d80*/  ISETP.NE.AND P0, PT, R9, 0x2, PT ;  /* 0x000000020900780c */ /* 0x000fda0003f05270 */
[----:B0-----:R-:W-:Y:S05]  /*5d90*/  @P0 BRA `(.L_x_116) ;  /* 0x0000000000040947 */ /* 0x001fea0003800000 */
[----:B------:R-:W-:Y:S01]  /*5da0*/  BPT.TRAP 0x1 ;  /* 0x000000040000795c */ /* 0x000fe20000300000 */
.L_x_116:
[----:B------:R-:W-:Y:S01]  /*5db0*/  IMAD R9, R8, 0x2, R11 ;  /* 0x0000000208097824 */ /* 0x000fe200078e020b */
[----:B------:R-:W-:Y:S01]  /*5dc0*/  R2UR UR9, R18 ;  /* 0x00000000120972ca */ /* 0x000fe200000e0000 */
[----:B------:R-:W-:Y:S01]  /*5dd0*/  VIADD R6, R6, 0xffffffff ;  /* 0xffffffff06067836 */ /* 0x000fe20000000000 */
[----:B------:R-:W-:Y:S01]  /*5de0*/  UIADD3 UR6, UP0, UR24, 0xf0, URZ ;  /* 0x000000f018067890 */ /* 0x000fe2000ff1e03f */
[--C-:B------:R-:W-:Y:S01]  /*5df0*/  IMAD.U32 R9, R9, 0x1000, R21.reuse ;  /* 0x0000100009097824 */ /* 0x100fe200078e0015 */
[----:B------:R-:W-:Y:S01]  /*5e00*/  R2UR UR11, R19 ;  /* 0x00000000130b72ca */ /* 0x000fe200000e0000 */
[----:B------:R-:W-:Y:S01]  /*5e10*/  IMAD R21, R8, 0x1000, R21 ;  /* 0x0000100008157824 */ /* 0x000fe200078e0215 */
[----:B------:R-:W-:Y:S01]  /*5e20*/  R2UR UR10, R22 ;  /* 0x00000000160a72ca */ /* 0x000fe200000e0000 */
[----:B------:R-:W-:Y:S01]  /*5e30*/  UIADD3 UR26, UP1, UR24, 0x1f0, URZ ;  /* 0x000001f0181a7890 */ /* 0x000fe2000ff3e03f */
[----:B------:R-:W-:Y:S01]  /*5e40*/  R2UR UR5, R9 ;  /* 0x00000000090572ca */ /* 0x000fe200000e0000 */
[----:B------:R-:W-:Y:S01]  /*5e50*/  UIADD3.X UR7, URZ, UR25, URZ, UP0, !UPT ;  /* 0x000000193f077290 */ /* 0x000fe200087fe43f */
[----:B------:R-:W-:Y:S01]  /*5e60*/  R2UR UR8, R21 ;  /* 0x00000000150872ca */ /* 0x000fe200000e0000 */
[----:B------:R-:W-:Y:S01]  /*5e70*/  VIADD R8, R8, 0x1 ;  /* 0x0000000108087836 */ /* 0x000fe20000000000 */
[----:B------:R-:W-:Y:S01]  /*5e80*/  R2UR UR12, R16 ;  /* 0x00000000100c72ca */ /* 0x000fe200000e0000 */
[----:B------:R-:W-:Y:S01]  /*5e90*/  UIADD3.X UR27, URZ, UR25, URZ, UP1, !UPT ;  /* 0x000000193f1b7290 */ /* 0x000fe20008ffe43f */
[----:B------:R-:W-:Y:S01]  /*5ea0*/  R2UR UR19, R20 ;  /* 0x00000000141372ca */ /* 0x000fe200000e0000 */
[----:B------:R-:W-:Y:S01]  /*5eb0*/  UMOV UR20, 0x30000 ;  /* 0x0003000000147882 */ /* 0x000fe20000000000 */
[----:B------:R-:W-:Y:S01]  /*5ec0*/  ISETP.GT.AND P1, PT, R6, 0x1, PT ;  /* 0x000000010600780c */ /* 0x000fe20003f24270 */
[----:B------:R-:W-:Y:S01]  /*5ed0*/  UMOV UR14, 0x0 ;  /* 0x00000000000e7882 */ /* 0x000fe20000000000 */
[----:B------:R-:W-:Y:S01]  /*5ee0*/  UMOV UR15, 0x10000000 ;  /* 0x10000000000f7882 */ /* 0x000fe20000000000 */
[----:B------:R-:W-:Y:S01]  /*5ef0*/  ISETP.NE.AND P0, PT, R8, 0x5, PT ;  /* 0x000000050800780c */ /* 0x000fe20003f05270 */
[----:B------:R-:W-:Y:S01]  /*5f00*/  VIADD R22, R22, 0x40 ;  /* 0x0000004016167836 */ /* 0x000fe20000000000 */
[----:B------:R-:W-:-:S02]  /*5f10*/  UIADD3 UR5, UR5, 0x100, URZ ;  /* 0x0000010005057890 */ /* 0x000fc4000fffe03f */
[----:B------:R-:W-:Y:S01]  /*5f20*/  UIADD3 UR16, UR8, 0xa100, URZ ;  /* 0x0000a10008107890 */ /* 0x000fe2000fffe03f */
[----:B------:R-:W-:Y:S02]  /*5f30*/  SEL R18, RZ, 0x1, P0 ;  /* 0x00000001ff127807 */ /* 0x000fe40000000000 */
[----:B------:R-:W-:Y:S02]  /*5f40*/  SEL R8, R8, RZ, P0 ;  /* 0x000000ff08087207 */ /* 0x000fe40000000000 */
[----:B------:R-:W-:Y:S01]  /*5f50*/  UMOV UR8, UR5 ;  /* 0x0000000500087c82 */ /* 0x000fe20008000000 */
[----:B------:R-:W-:Y:S01]  /*5f60*/  LOP3.LUT R7, R7, R18, RZ, 0x3c, !PT ;  /* 0x0000001207077212 */ /* 0x000fe200078e3cff */
[----:B------:R0:W-:Y:S02]  /*5f70*/  UTMALDG.3D.MULTICAST [UR8], [UR6], UR20, desc[UR14] ;  /* 0x00000e08060073b4 */ /* 0x0001e40008011814 */
[----:B0-----:R-:W-:Y:S01]  /*5f80*/  UMOV UR8, UR16 ;  /* 0x0000001000087c82 */ /* 0x001fe20008000000 */
[----:B------:R-:W-:-:S02]  /*5f90*/  UMOV UR11, UR19 ;  /* 0x00000013000b7c82 */ /* 0x000fc40008000000 */
[----:B------:R0:W-:Y:S02]  /*5fa0*/  UTMALDG.3D [UR8], [UR26], desc[UR14] ;  /* 0x00000e081a0075b4 */ /* 0x0001e40008011000 */
[----:B0-----:R-:W-:Y:S05]  /*5fb0*/  @P1 BRA `(.L_x_117) ;  /* 0xfffffffc00401947 */ /* 0x001fea000383ffff */
.L_x_114:
[----:B------:R-:W-:Y:S05]  /*5fc0*/  BSYNC B1 ;  /* 0x0000000000017941 */ /* 0x000fea0003800000 */
.L_x_113:
[----:B------:R-:W-:Y:S01]  /*5fd0*/  LOP3.LUT P1, RZ, R14, 0xff, RZ, 0xc0, !PT ;  /* 0x000000ff0eff7812 */ /* 0x000fe2000782c0ff */
[C---:B------:R-:W-:Y:S01]  /*5fe0*/  IMAD.IADD R17, R10.reuse, 0x1, R17 ;  /* 0x000000010a117824 */ /* 0x040fe200078e0211 */
[----:B------:R-:W-:Y:S01]  /*5ff0*/  ULDC.64 UR6, c[0x0][0x650] ;  /* 0x0001940000067ab9 */ /* 0x000fe20000000a00 */
[C---:B------:R-:W-:Y:S01]  /*6000*/  ISETP.GE.U32.AND P2, PT, R10.reuse, 0x5, PT ;  /* 0x000000050a00780c */ /* 0x040fe20003f46070 */
[----:B------:R-:W-:Y:S01]  /*6010*/  BSSY B1, `(.L_x_118) ;  /* 0x0000069000017945 */ /* 0x000fe20003800000 */
[----:B------:R-:W-:Y:S01]  /*6020*/  IMAD.MOV.U32 R18, RZ, RZ, -0x1 ;  /* 0xffffffffff127424 */ /* 0x000fe200078e00ff */
[----:B------:R-:W-:Y:S01]  /*6030*/  ISETP.GT.U32.AND P0, PT, R17, 0x4, PT ;  /* 0x000000041100780c */ /* 0x000fe20003f04070 */
[----:B------:R-:W-:Y:S01]  /*6040*/  IMAD.MOV.U32 R13, RZ, RZ, -0x1 ;  /* 0xffffffffff0d7424 */ /* 0x000fe200078e00ff */
[----:B------:R-:W-:Y:S01]  /*6050*/  PRMT R14, RZ, 0x7610, R14 ;  /* 0x00007610ff0e7816 */ /* 0x000fe2000000000e */
[----:B------:R-:W-:Y:S01]  /*6060*/  IMAD.MOV.U32 R16, RZ, RZ, -0x1 ;  /* 0xffffffffff107424 */ /* 0x000fe200078e00ff */
[----:B------:R-:W-:-:S03]  /*6070*/  ISETP.LT.U32.AND P0, PT, R10, 0x5, P0 ;  /* 0x000000050a00780c */ /* 0x000fc60000701070 */
[----:B------:R-:W0:Y:S01]  /*6080*/  @P1 S2R R11, SR_CgaCtaId ;  /* 0x00000000000b1919 */ /* 0x000e220000008800 */
[----:B------:R-:W-:-:S04]  /*6090*/  @P1 MOV R6, 0x400 ;  /* 0x0000040000061802 */ /* 0x000fc80000000f00 */
[----:B0-----:R-:W-:Y:S01]  /*60a0*/  @P1 LEA R8, R11, R6, 0x18 ;  /* 0x000000060b081211 */ /* 0x001fe200078ec0ff */
[----:B------:R-:W-:Y:S01]  /*60b0*/  IMAD.WIDE.U32 R6, R17, -0x33333333, RZ ;  /* 0xcccccccd11067825 */ /* 0x000fe200078e00ff */
[----:B------:R-:W-:Y:S02]  /*60c0*/  SEL R6, RZ, 0x1, !P0 ;  /* 0x00000001ff067807 */ /* 0x000fe40004000000 */
[----:B------:R0:W-:Y:S01]  /*60d0*/  @P1 SYNCS.ARRIVE.TRANS64.A1T0 RZ, [R8+URZ+0x68], RZ ;  /* 0x000068ff08ff19a7 */ /* 0x0001e2000810003f */
[----:B------:R-:W-:Y:S02]  /*60e0*/  IADD3 R4, P1, R4, UR22, RZ ;  /* 0x0000001604047c10 */ /* 0x000fe4000ff3e0ff */
[----:B------:R-:W-:Y:S02]  /*60f0*/  LOP3.LUT R3, R3, R6, RZ, 0x3c, !PT ;  /* 0x0000000603037212 */ /* 0x000fe400078e3cff */
[----:B------:R-:W-:Y:S02]  /*6100*/  IADD3.X R5, R5, UR13, RZ, P1, !PT ;  /* 0x0000000d05057c10 */ /* 0x000fe40008ffe4ff */
[----:B------:R-:W-:-:S02]  /*6110*/  ISETP.GE.U32.AND P0, PT, R4, UR6, PT ;  /* 0x0000000604007c0c */ /* 0x000fc4000bf06070 */
[----:B0-----:R-:W-:Y:S02]  /*6120*/  SHF.R.U32.HI R8, RZ, 0x2, R7 ;  /* 0x00000002ff087819 */ /* 0x001fe40000011607 */
[----:B------:R-:W-:Y:S02]  /*6130*/  ISETP.GE.U32.AND.EX P0, PT, R5, UR7, PT, P0 ;  /* 0x0000000705007c0c */ /* 0x000fe4000bf06100 */
[----:B------:R-:W-:Y:S01]  /*6140*/  @P2 LOP3.LUT R3, R3, 0x1, R8, 0x78, !PT ;  /* 0x0000000103032812 */ /* 0x000fe200078e7808 */
[----:B------:R-:W-:Y:S01]  /*6150*/  IMAD R17, R8, -0x5, R17 ;  /* 0xfffffffb08117824 */ /* 0x000fe200078e0211 */
[----:B------:R-:W-:-:S09]  /*6160*/  PRMT R6, RZ, 0x7610, R6 ;  /* 0x00007610ff067816 */ /* 0x000fd20000000006 */
[----:B------:R-:W-:Y:S05]  /*6170*/  @P0 BRA `(.L_x_119) ;  /* 0x0000000400480947 */ /* 0x000fea0003800000 */
[----:B------:R-:W0:Y:S01]  /*6180*/  S2R R18, SR_CTAID.X ;  /* 0x0000000000127919 */ /* 0x000e220000002500 */
[----:B------:R-:W-:Y:S01]  /*6190*/  ULDC.64 UR6, c[0x0][0x628] ;  /* 0x00018a0000067ab9 */ /* 0x000fe20000000a00 */
[----:B------:R-:W1:Y:S01]  /*61a0*/  LDC R19, c[0x0][0x144] ;  /* 0x00005100ff137b82 */ /* 0x000e620000000800 */
[----:B------:R-:W-:Y:S01]  /*61b0*/  ISETP.NE.U32.AND P0, PT, RZ, UR6, PT ;  /* 0x00000006ff007c0c */ /* 0x000fe2000bf05070 */
[----:B------:R-:W2:Y:S01]  /*61c0*/  S2R R13, SR_CTAID.Y ;  /* 0x00000000000d7919 */ /* 0x000ea20000002600 */
[----:B------:R-:W-:Y:S01]  /*61d0*/  ULDC UR8, c[0x0][0x630] ;  /* 0x00018c0000087ab9 */ /* 0x000fe20000000800 */
[----:B------:R-:W-:Y:S01]  /*61e0*/  ULDC UR9, c[0x0][0x150] ;  /* 0x0000540000097ab9 */ /* 0x000fe20000000800 */
[----:B------:R-:W-:Y:S01]  /*61f0*/  ISETP.NE.AND.EX P0, PT, RZ, UR7, PT, P0 ;  /* 0x00000007ff007c0c */ /* 0x000fe2000bf05300 */
[----:B------:R-:W-:Y:S02]  /*6200*/  IMAD.MOV.U32 R6, RZ, RZ, R4 ;  /* 0x000000ffff067224 */ /* 0x000fe400078e0004 */
[----:B------:R-:W-:Y:S01]  /*6210*/  IMAD.MOV.U32 R7, RZ, RZ, R5 ;  /* 0x000000ffff077224 */ /* 0x000fe200078e0005 */
[----:B0-----:R-:W-:-:S09]  /*6220*/  I2FP.F32.U32 R20, R18 ;  /* 0x0000001200147245 */ /* 0x001fd20000201000 */
[----:B------:R-:W-:Y:S05]  /*6230*/  @!P0 BRA `(.L_x_120) ;  /* 0x0000000000288947 */ /* 0x000fea0003800000 */
[----:B------:R-:W-:Y:S02]  /*6240*/  ULDC UR5, c[0x0][0x634] ;  /* 0x00018d0000057ab9 */ /* 0x000fe40000000800 */
[----:B------:R-:W-:-:S05]  /*6250*/  IADD3 R7, P0, R4, UR5, RZ ;  /* 0x0000000504077c10 */ /* 0x000fca000ff1e0ff */
[----:B------:R-:W-:-:S04]  /*6260*/  IMAD.X R21, RZ, RZ, R5, P0 ;  /* 0x000000ffff157224 */ /* 0x000fc800000e0605 */
[----:B------:R-:W-:-:S04]  /*6270*/  IMAD.WIDE.U32 R8, R21, UR6, RZ ;  /* 0x0000000615087c25 */ /* 0x000fc8000f8e00ff */
[----:B------:R-:W-:-:S04]  /*6280*/  IMAD.WIDE.U32 R8, P0, R7, UR7, R8 ;  /* 0x0000000707087c25 */ /* 0x000fc8000f800008 */
[----:B------:R-:W-:-:S04]  /*6290*/  IMAD.WIDE.U32 R6, R7, UR6, RZ ;  /* 0x0000000607067c25 */ /* 0x000fc8000f8e00ff */
[----:B------:R-:W-:Y:S01]  /*62a0*/  IMAD.MOV.U32 R6, RZ, RZ, R9 ;  /* 0x000000ffff067224 */ /* 0x000fe200078e0009 */
[----:B------:R-:W-:Y:S01]  /*62b0*/  IADD3 RZ, P1, R7, R8, RZ ;  /* 0x0000000807ff7210 */ /* 0x000fe20007f3e0ff */
[----:B------:R-:W-:-:S04]  /*62c0*/  IMAD.X R7, RZ, RZ, RZ, P0 ;  /* 0x000000ffff077224 */ /* 0x000fc800000e06ff */
[----:B------:R-:W-:-:S08]  /*62d0*/  IMAD.WIDE.U32.X R6, R21, UR7, R6, P1 ;  /* 0x0000000715067c25 */ /* 0x000fd000088e0406 */
.L_x_120:
[----:B------:R-:W-:Y:S01]  /*62e0*/  FMUL R20, R20, UR9 ;  /* 0x0000000914147c20 */ /* 0x000fe20008400000 */
[--C-:B------:R-:W-:Y:S01]  /*62f0*/  SHF.R.U64 R16, R6, UR8, R7.reuse ;  /* 0x0000000806107c19 */ /* 0x100fe20008001207 */
[----:B------:R-:W-:Y:S01]  /*6300*/  ULDC.64 UR6, c[0x0][0x620] ;  /* 0x0001880000067ab9 */ /* 0x000fe20000000a00 */
[----:B------:R-:W-:Y:S01]  /*6310*/  SHF.R.U32.HI R6, RZ, UR8, R7 ;  /* 0x00000008ff067c19 */ /* 0x000fe20008011607 */
[----:B------:R-:W-:Y:S01]  /*6320*/  ULDC.64 UR8, c[0x0][0x640] ;  /* 0x0001900000087ab9 */ /* 0x000fe20000000a00 */
[----:B------:R-:W-:Y:S01]  /*6330*/  IADD3 R7, P0, RZ, -R16, RZ ;  /* 0x80000010ff077210 */ /* 0x000fe20007f1e0ff */
[----:B------:R-:W0:Y:S01]  /*6340*/  F2I.U32.TRUNC.NTZ R20, R20 ;  /* 0x0000001400147305 */ /* 0x000e22000020f000 */
[----:B------:R-:W3:Y:S01]  /*6350*/  LDC R22, c[0x0][0x148] ;  /* 0x00005200ff167b82 */ /* 0x000ee20000000800 */
[----:B------:R-:W-:Y:S02]  /*6360*/  ULDC UR5, c[0x0][0x618] ;  /* 0x0001860000057ab9 */ /* 0x000fe40000000800 */
[----:B------:R-:W-:Y:S01]  /*6370*/  IMAD.X R6, RZ, RZ, ~R6, P0 ;  /* 0x000000ffff067224 */ /* 0x000fe200000e0e06 */
[----:B------:R-:W-:-:S03]  /*6380*/  ISETP.NE.U32.AND P0, PT, RZ, UR8, PT ;  /* 0x00000008ff007c0c */ /* 0x000fc6000bf05070 */
[----:B------:R-:W-:Y:S01]  /*6390*/  IMAD R6, R6, UR6, RZ ;  /* 0x0000000606067c24 */ /* 0x000fe2000f8e02ff */
[----:B------:R-:W-:-:S03]  /*63a0*/  ISETP.NE.AND.EX P0, PT, RZ, UR9, PT, P0 ;  /* 0x00000009ff007c0c */ /* 0x000fc6000bf05300 */
[C---:B------:R-:W-:Y:S02]  /*63b0*/  IMAD R9, R7.reuse, UR7, R6 ;  /* 0x0000000707097c24 */ /* 0x040fe4000f8e0206 */
[----:B------:R-:W-:Y:S01]  /*63c0*/  IMAD.WIDE.U32 R6, R7, UR6, R4 ;  /* 0x0000000607067c25 */ /* 0x000fe2000f8e0004 */
[----:B------:R-:W-:-:S03]  /*63d0*/  ULDC UR6, c[0x0][0x154] ;  /* 0x0000550000067ab9 */ /* 0x000fc60000000800 */
[----:B0-----:R-:W-:Y:S02]  /*63e0*/  IMAD.MOV R8, RZ, RZ, -R20 ;  /* 0x000000ffff087224 */ /* 0x001fe400078e0a14 */
[----:B------:R-:W-:Y:S02]  /*63f0*/  IMAD.IADD R7, R7, 0x1, R9 ;  /* 0x0000000107077824 */ /* 0x000fe400078e0209 */
[----:B-1----:R-:W-:Y:S01]  /*6400*/  IMAD R18, R19, R8, R18 ;  /* 0x0000000813127224 */ /* 0x002fe200078e0212 */
[----:B--2---:R-:W-:Y:S02]  /*6410*/  I2FP.F32.U32 R8, R13 ;  /* 0x0000000d00087245 */ /* 0x004fe40000201000 */
[--C-:B------:R-:W-:Y:S02]  /*6420*/  SHF.R.U64 R19, R6, UR5, R7.reuse ;  /* 0x0000000506137c19 */ /* 0x100fe40008001207 */
[----:B------:R-:W-:Y:S01]  /*6430*/  SHF.R.U32.HI R6, RZ, UR5, R7 ;  /* 0x00000005ff067c19 */ /* 0x000fe20008011607 */
[----:B------:R-:W-:Y:S01]  /*6440*/  FMUL R8, R8, UR6 ;  /* 0x0000000608087c20 */ /* 0x000fe20008400000 */
[----:B------:R-:W-:-:S02]  /*6450*/  ULDC UR5, c[0x0][0x608] ;  /* 0x0001820000057ab9 */ /* 0x000fc40000000800 */
[--C-:B------:R-:W-:Y:S01]  /*6460*/  SHF.R.U64 R21, R19, UR5, R6.reuse ;  /* 0x0000000513157c19 */ /* 0x100fe20008001206 */
[----:B------:R0:W1:Y:S01]  /*6470*/  F2I.U32.TRUNC.NTZ R24, R8 ;  /* 0x0000000800187305 */ /* 0x000062000020f000 */
[----:B------:R-:W-:Y:S01]  /*6480*/  SHF.R.U32.HI R6, RZ, UR5, R6 ;  /* 0x00000005ff067c19 */ /* 0x000fe20008011606 */
[----:B------:R-:W-:-:S03]  /*6490*/  ULDC UR5, c[0x0][0x658] ;  /* 0x0001960000057ab9 */ /* 0x000fc60000000800 */
[--C-:B------:R-:W-:Y:S02]  /*64a0*/  SHF.R.U64 R20, R21, UR5, R6.reuse ;  /* 0x0000000515147c19 */ /* 0x100fe40008001206 */
[----:B------:R-:W-:-:S03]  /*64b0*/  SHF.R.U32.HI R23, RZ, UR5, R6 ;  /* 0x00000005ff177c19 */ /* 0x000fc60008011606 */
[----:B------:R-:W-:Y:S02]  /*64c0*/  IMAD.MOV.U32 R6, RZ, RZ, R20 ;  /* 0x000000ffff067224 */ /* 0x000fe400078e0014 */
[----:B------:R-:W-:Y:S01]  /*64d0*/  IMAD.MOV.U32 R7, RZ, RZ, R23 ;  /* 0x000000ffff077224 */ /* 0x000fe200078e0017 */
[----:B0-----:R-:W-:Y:S06]  /*64e0*/  @!P0 BRA `(.L_x_121) ;  /* 0x0000000000288947 */ /* 0x001fec0003800000 */
        /* <DEDUP_REMOVED lines=10> */
.L_x_121:
[----:B------:R-:W-:Y:S01]  /*6590*/  ULDC UR5, c[0x0][0x648] ;  /* 0x0001920000057ab9 */ /* 0x000fe20000000800 */
[----:B------:R-:W-:Y:S01]  /*65a0*/  LOP3.LUT R21, R21, UR17, RZ, 0xc0, !PT ;  /* 0x0000001115157c12 */ /* 0x000fe2000f8ec0ff */
[----:B-1----:R-:W-:Y:S01]  /*65b0*/  IMAD.MOV R24, RZ, RZ, -R24 ;  /* 0x000000ffff187224 */ /* 0x002fe200078e0a18 */
[----:B------:R-:W-:Y:S01]  /*65c0*/  SHF.R.U64 R6, R6, UR5, R7 ;  /* 0x0000000506067c19 */ /* 0x000fe20008001207 */
[----:B------:R-:W-:Y:S01]  /*65d0*/  ULDC UR5, c[0x0][0x638] ;  /* 0x00018e0000057ab9 */ /* 0x000fe20000000800 */
[----:B------:R-:W-:Y:S01]  /*65e0*/  LOP3.LUT R19, R19, UR4, RZ, 0xc0, !PT ;  /* 0x0000000413137c12 */ /* 0x000fe2000f8ec0ff */
[----:B---3--:R-:W-:Y:S01]  /*65f0*/  @P4 IMAD R18, R22, R24, R13 ;  /* 0x0000001816124224 */ /* 0x008fe200078e020d */
[----:B------:R-:W-:Y:S01]  /*6600*/  ULDC UR6, c[0x0][0x610] ;  /* 0x0001840000067ab9 */ /* 0x000fe20000000800 */
[----:B------:R-:W-:Y:S02]  /*6610*/  IMAD.MOV R7, RZ, RZ, -R6 ;  /* 0x000000ffff077224 */ /* 0x000fe400078e0a06 */
[----:B------:R-:W-:-:S02]  /*6620*/  IMAD R21, R6, UR18, R21 ;  /* 0x0000001206157c24 */ /* 0x000fc4000f8e0215 */
[----:B------:R-:W-:Y:S01]  /*6630*/  IMAD R20, R7, UR5, R20 ;  /* 0x0000000507147c24 */ /* 0x000fe2000f8e0214 */
[----:B------:R-:W-:Y:S01]  /*6640*/  ULDC UR5, c[0x0][0x600] ;  /* 0x0001800000057ab9 */ /* 0x000fe20000000800 */
[----:B------:R-:W-:Y:S02]  /*6650*/  IMAD R18, R21, UR6, R18 ;  /* 0x0000000615127c24 */ /* 0x000fe4000f8e0212 */
[----:B------:R-:W-:Y:S02]  /*6660*/  IMAD R7, R20, UR5, R19 ;  /* 0x0000000514077c24 */ /* 0x000fe4000f8e0213 */
[----:B------:R-:W-:-:S03]  /*6670*/  IMAD.MOV.U32 R6, RZ, RZ, 0x1 ;  /* 0x00000001ff067424 */ /* 0x000fc600078e00ff */
[----:B------:R-:W-:Y:S02]  /*6680*/  SEL R13, R7, R18, !P4 ;  /* 0x00000012070d7207 */ /* 0x000fe40006000000 */
[----:B------:R-:W-:-:S07]  /*6690*/  SEL R18, R18, R7, !P4 ;  /* 0x0000000712127207 */ /* 0x000fce0006000000 */
.L_x_119:
[----:B------:R-:W-:Y:S05]  /*66a0*/  BSYNC B1 ;  /* 0x0000000000017941 */ /* 0x000fea0003800000 */
.L_x_118:
[----:B------:R-:W-:-:S13]  /*66b0*/  LOP3.LUT P0, RZ, R6, 0xff, RZ, 0xc0, !PT ;  /* 0x000000ff06ff7812 */ /* 0x000fda000780c0ff */
[----:B------:R-:W-:Y:S05]  /*66c0*/  @P0 BRA `(.L_x_122) ;  /* 0xfffffff400440947 */ /* 0x000fea000383ffff */
[----:B------:R-:W-:Y:S05]  /*66d0*/  BSYNC B0 ;  /* 0x0000000000007941 */ /* 0x000fea0003800000 */
.L_x_111:
[----:B------:R-:W-:-:S03]  /*66e0*/  UMOV UR5, 0xffffffff ;  /* 0xffffffff00057882 */ /* 0x000fc60000000000 */
[----:B------:R-:W-:Y:S05]  /*66f0*/  BRA.DIV UR5, `(.L_x_123) ;  /* 0x0000000605407947 */ /* 0x000fea000b800000 */
[----:B------:R-:W-:-:S13]  /*6700*/  ELECT P0, URZ, PT ;  /* 0x00000000003f782f */ /* 0x000fda0003800000 */
.L_x_138:
[----:B------:R-:W-:Y:S04]  /*6710*/  BSSY B0, `(.L_x_124) ;  /* 0x0000034000007945 */ /* 0x000fe80003800000 */
[----:B------:R-:W-:Y:S05]  /*6720*/  @!P0 BRA `(.L_x_125) ;  /* 0x0000000000c88947 */ /* 0x000fea0003800000 */
[----:B------:R-:W-:-:S04]  /*6730*/  LOP3.LUT R2, R2, 0x2, RZ, 0xfc, !PT ;  /* 0x0000000202027812 */ /* 0x000fc800078efcff */
[----:B------:R-:W-:-:S13]  /*6740*/  ISETP.NE.AND P0, PT, R2, 0x3, PT ;  /* 0x000000030200780c */ /* 0x000fda0003f05270 */
[----:B------:R-:W-:Y:S05]  /*6750*/  @!P0 BRA `(.L_x_126) ;  /* 0x0000000000048947 */ /* 0x000fea0003800000 */
[----:B------:R-:W-:Y:S01]  /*6760*/  BPT.TRAP 0x1 ;  /* 0x000000040000795c */ /* 0x000fe20000300000 */
.L_x_126:
[----:B------:R-:W0:Y:S01]  /*6770*/  S2R R5, SR_CgaCtaId ;  /* 0x0000000000057919 */ /* 0x000e220000008800 */
[----:B------:R-:W-:Y:S02]  /*6780*/  MOV R0, 0x400 ;  /* 0x0000040000007802 */ /* 0x000fe40000000f00 */
[----:B------:R-:W-:Y:S02]  /*6790*/  SHF.L.U32 R4, R3, 0x1f, RZ ;  /* 0x0000001f03047819 */ /* 0x000fe400000006ff */
[----:B0-----:R-:W-:-:S05]  /*67a0*/  LEA R0, R5, R0, 0x18 ;  /* 0x0000000005007211 */ /* 0x001fca00078ec0ff */
[----:B------:R-:W-:-:S04]  /*67b0*/  VIADD R0, R0, 0x28 ;  /* 0x0000002800007836 */ /* 0x000fc80000000000 */
[C---:B------:R-:W-:Y:S02]  /*67c0*/  IMAD R7, R17.reuse, 0x8, R0 ;  /* 0x0000000811077824 */ /* 0x040fe400078e0200 */
[----:B------:R-:W-:Y:S02]  /*67d0*/  VIADD R17, R17, 0x1 ;  /* 0x0000000111117836 */ /* 0x000fe40000000000 */
[----:B------:R-:W0:Y:S03]  /*67e0*/  SYNCS.PHASECHK.TRANS64.TRYWAIT P0, [R7+URZ], R4 ;  /* 0x00000004070075a7 */ /* 0x000e26000800017f */
[----:B------:R-:W-:-:S04]  /*67f0*/  ISETP.NE.AND P1, PT, R17, 0x5, PT ;  /* 0x000000051100780c */ /* 0x000fc80003f25270 */
[----:B------:R-:W-:Y:S02]  /*6800*/  SEL R2, RZ, 0x1, P1 ;  /* 0x00000001ff027807 */ /* 0x000fe40000800000 */
[----:B------:R-:W-:Y:S02]  /*6810*/  SEL R17, R17, RZ, P1 ;  /* 0x000000ff11117207 */ /* 0x000fe40000800000 */
[----:B------:R-:W-:-:S03]  /*6820*/  LOP3.LUT R6, R3, R2, RZ, 0x3c, !PT ;  /* 0x0000000203067212 */ /* 0x000fc600078e3cff */
[----:B------:R-:W-:Y:S01]  /*6830*/  IMAD R8, R17, 0x8, R0 ;  /* 0x0000000811087824 */ /* 0x000fe200078e0200 */
[----:B------:R-:W-:Y:S01]  /*6840*/  SHF.L.U32 R5, R6, 0x1f, RZ ;  /* 0x0000001f06057819 */ /* 0x000fe200000006ff */
[----:B0-----:R-:W-:Y:S06]  /*6850*/  @!P0 BRA `(.L_x_127) ;  /* 0x0000000400088947 */ /* 0x001fec0003800000 */
.L_x_139:
[----:B------:R-:W1:Y:S01]  /*6860*/  SYNCS.PHASECHK.TRANS64.TRYWAIT P0, [R8+URZ], R5 ;  /* 0x00000005080075a7 */ /* 0x000e62000800017f */
[----:B------:R-:W-:-:S05]  /*6870*/  VIADD R2, R17, 0x1 ;  /* 0x0000000111027836 */ /* 0x000fca0000000000 */
[----:B------:R-:W-:-:S04]  /*6880*/  ISETP.NE.AND P1, PT, R2, 0x5, PT ;  /* 0x000000050200780c */ /* 0x000fc80003f25270 */
[----:B------:R-:W-:Y:S02]  /*6890*/  SEL R3, RZ, 0x1, P1 ;  /* 0x00000001ff037807 */ /* 0x000fe40000800000 */
[----:B0-----:R-:W-:Y:S02]  /*68a0*/  SEL R7, R2, RZ, P1 ;  /* 0x000000ff02077207 */ /* 0x001fe40000800000 */
[----:B------:R-:W-:-:S03]  /*68b0*/  LOP3.LUT R6, R6, R3, RZ, 0x3c, !PT ;  /* 0x0000000306067212 */ /* 0x000fc600078e3cff */
[----:B------:R-:W-:Y:S01]  /*68c0*/  IMAD R9, R7, 0x8, R0 ;  /* 0x0000000807097824 */ /* 0x000fe200078e0200 */
[----:B------:R-:W-:Y:S01]  /*68d0*/  SHF.L.U32 R4, R6, 0x1f, RZ ;  /* 0x0000001f06047819 */ /* 0x000fe200000006ff */
[----:B-1----:R-:W-:Y:S06]  /*68e0*/  @!P0 BRA `(.L_x_128) ;  /* 0x0000000000f88947 */ /* 0x002fec0003800000 */
.L_x_140:
[----:B------:R-:W1:Y:S01]  /*68f0*/  SYNCS.PHASECHK.TRANS64.TRYWAIT P0, [R9+URZ], R4 ;  /* 0x00000004090075a7 */ /* 0x000e62000800017f */
[----:B------:R-:W-:-:S05]  /*6900*/  VIADD R2, R7, 0x1 ;  /* 0x0000000107027836 */ /* 0x000fca0000000000 */
[----:B------:R-:W-:-:S04]  /*6910*/  ISETP.NE.AND P1, PT, R2, 0x5, PT ;  /* 0x000000050200780c */ /* 0x000fc80003f25270 */
[----:B------:R-:W-:Y:S02]  /*6920*/  SEL R3, RZ, 0x1, P1 ;  /* 0x00000001ff037807 */ /* 0x000fe40000800000 */
[----:B------:R-:W-:Y:S02]  /*6930*/  SEL R7, R2, RZ, P1 ;  /* 0x000000ff02077207 */ /* 0x000fe40000800000 */
[----:B------:R-:W-:-:S03]  /*6940*/  LOP3.LUT R11, R6, R3, RZ, 0x3c, !PT ;  /* 0x00000003060b7212 */ /* 0x000fc600078e3cff */
[----:B------:R-:W-:Y:S01]  /*6950*/  IMAD R6, R7, 0x8, R0 ;  /* 0x0000000807067824 */ /* 0x000fe200078e0200 */
[----:B0-----:R-:W-:Y:S01]  /*6960*/  SHF.L.U32 R5, R11, 0x1f, RZ ;  /* 0x0000001f0b057819 */ /* 0x001fe200000006ff */
[----:B-1----:R-:W-:Y:S06]  /*6970*/  @!P0 BRA `(.L_x_129) ;  /* 0x0000000000e88947 */ /* 0x002fec0003800000 */
.L_x_141:
[----:B------:R-:W1:Y:S01]  /*6980*/  SYNCS.PHASECHK.TRANS64.TRYWAIT P0, [R6+URZ], R5 ;  /* 0x00000005060075a7 */ /* 0x000e62000800017f */
[----:B------:R-:W-:-:S05]  /*6990*/  VIADD R2, R7, 0x1 ;  /* 0x0000000107027836 */ /* 0x000fca0000000000 */
[----:B------:R-:W-:-:S04]  /*69a0*/  ISETP.NE.AND P1, PT, R2, 0x5, PT ;  /* 0x000000050200780c */ /* 0x000fc80003f25270 */
[----:B0-----:R-:W-:Y:S02]  /*69b0*/  SEL R4, RZ, 0x1, P1 ;  /* 0x00000001ff047807 */ /* 0x001fe40000800000 */
[----:B------:R-:W-:Y:S02]  /*69c0*/  SEL R3, R2, RZ, P1 ;  /* 0x000000ff02037207 */ /* 0x000fe40000800000 */
[----:B------:R-:W-:Y:S01]  /*69d0*/  LOP3.LUT R4, R11, R4, RZ, 0x3c, !PT ;  /* 0x000000040b047212 */ /* 0x000fe200078e3cff */
[----:B-1----:R-:W-:Y:S06]  /*69e0*/  @!P0 BRA `(.L_x_130) ;  /* 0x0000000000e08947 */ /* 0x002fec0003800000 */
.L_x_142:
[----:B------:R-:W-:Y:S01]  /*69f0*/  IMAD R3, R3, 0x8, R0 ;  /* 0x0000000803037824 */ /* 0x000fe200078e0200 */
[----:B------:R-:W-:-:S07]  /*6a00*/  SHF.L.U32 R0, R4, 0x1f, RZ ;  /* 0x0000001f04007819 */ /* 0x000fce00000006ff */
.L_x_131:
[----:B-1----:R1:W2:Y:S02]  /*6a10*/  SYNCS.PHASECHK.TRANS64.TRYWAIT P0, [R3+URZ], R0 ;  /* 0x00000000030075a7 */ /* 0x0022a4000800017f */
[----:B--2---:R-:W-:Y:S05]  /*6a20*/  @!P0 NANOSLEEP.SYNCS 0x989680 ;  /* 0x009896800000895d */ /* 0x004fea0003900000 */
[----:B------:R-:W2:Y:S02]  /*6a30*/  @!P0 SYNCS.PHASECHK.TRANS64 P0, [R3+URZ], R0 ;  /* 0x00000000030085a7 */ /* 0x000ea4000800007f */
[----:B--2---:R-:W-:Y:S05]  /*6a40*/  @!P0 BRA `(.L_x_131) ;  /* 0xfffffffc00f08947 */ /* 0x004fea000383ffff */
.L_x_125:
[----:B------:R-:W-:Y:S05]  /*6a50*/  BSYNC B0 ;  /* 0x0000000000007941 */ /* 0x000fea0003800000 */
.L_x_124:
[----:B------:R-:W-:Y:S05]  /*6a60*/  EXIT ;  /* 0x000000000000794d */ /* 0x000fea0003800000 */
.L_x_21:
[----:B-1----:R-:W-:-:S04]  /*6a70*/  IMAD.U32 R9, RZ, RZ, UR6 ;  /* 0x00000006ff097e24 */ /* 0x002fc8000f8e00ff */
[----:B------:R1:W4:Y:S03]  /*6a80*/  SYNCS.PHASECHK.TRANS64.TRYWAIT P1, [R9+URZ], R8 ;  /* 0x00000008090075a7 */ /* 0x000326000802017f */
[----:B----4-:R-:W-:Y:S05]  /*6a90*/  @!P1 NANOSLEEP.SYNCS 0x989680 ;  /* 0x009896800000995d */ /* 0x010fea0003900000 */
[----:B------:R-:W4:Y:S02]  /*6aa0*/  @!P1 SYNCS.PHASECHK.TRANS64 P1, [R9+URZ], R8 ;  /* 0x00000008090095a7 */ /* 0x000f24000802007f */
[----:B----4-:R-:W-:Y:S05]  /*6ab0*/  @!P1 BRA `(.L_x_21) ;  /* 0xfffffffc00ec9947 */ /* 0x010fea000383ffff */
[----:B------:R-:W-:Y:S05]  /*6ac0*/  BRA `(.L_x_20) ;  /* 0xffffffa800b07947 */ /* 0x000fea000383ffff */
.L_x_27:
[----:B-1----:R-:W-:-:S04]  /*6ad0*/  IMAD.U32 R13, RZ, RZ, UR12 ;  /* 0x0000000cff0d7e24 */ /* 0x002fc8000f8e00ff */
[----:B------:R1:W4:Y:S03]  /*6ae0*/  SYNCS.PHASECHK.TRANS64.TRYWAIT P1, [R13+URZ], R10 ;  /* 0x0000000a0d0075a7 */ /* 0x000326000802017f */
[----:B----4-:R-:W-:Y:S05]  /*6af0*/  @!P1 NANOSLEEP.SYNCS 0x989680 ;  /* 0x009896800000995d */ /* 0x010fea0003900000 */
[----:B------:R-:W4:Y:S02]  /*6b00*/  @!P1 SYNCS.PHASECHK.TRANS64 P1, [R13+URZ], R10 ;  /* 0x0000000a0d0095a7 */ /* 0x000f24000802007f */
[----:B----4-:R-:W-:Y:S05]  /*6b10*/  @!P1 BRA `(.L_x_27) ;  /* 0xfffffffc00ec9947 */ /* 0x010fea000383ffff */
[----:B------:R-:W-:Y:S05]  /*6b20*/  BRA `(.L_x_26) ;  /* 0xffffffb000347947 */ /* 0x000fea000383ffff */
.L_x_112:
[----:B------:R-:W-:Y:S01]  /*6b30*/  BSSY B1, `(.L_x_132) ;  /* 0x0000006000017945 */ /* 0x000fe20003800000 */
[----:B------:R-:W-:-:S07]  /*6b40*/  IMAD.MOV.U32 R6, RZ, RZ, -0x1 ;  /* 0xffffffffff067424 */ /* 0x000fce00078e00ff */
[----:B------:R-:W-:Y:S05]  /*6b50*/  WARPSYNC.COLLECTIVE R6, `(.L_x_133) ;  /* 0x00000000060c7348 */ /* 0x000fea0003c00000 */
[----:B------:R-:W-:Y:S02]  /*6b60*/  ELECT P0, UR62, PT ;  /* 0x00000000003e782f */ /* 0x000fe40003800000 */
[----:B------:R-:W-:Y:S01]  /*6b70*/  MOV R6, UR62 ;  /* 0x0000003e00067c02 */ /* 0x000fe20008000f00 */
[----:B------:R-:W-:Y:S10]  /*6b80*/  ENDCOLLECTIVE ;  /* 0x000000000000791b */ /* 0x000ff40003800000 */
.L_x_133:
[----:B------:R-:W-:Y:S05]  /*6b90*/  BSYNC B1 ;  /* 0x0000000000017941 */ /* 0x000fea0003800000 */
.L_x_132:
[----:B------:R-:W-:Y:S05]  /*6ba0*/  BRA `(.L_x_134) ;  /* 0xfffffff000187947 */ /* 0x000fea000383ffff */
.L_x_115:
[----:B0-----:R0:W1:Y:S02]  /*6bb0*/  SYNCS.PHASECHK.TRANS64.TRYWAIT P0, [R18+URZ+0x28], R9 ;  /* 0x00002809120075a7 */ /* 0x001064000800017f */
[----:B-1----:R-:W-:Y:S05]  /*6bc0*/  @!P0 NANOSLEEP.SYNCS 0x989680 ;  /* 0x009896800000895d */ /* 0x002fea0003900000 */
[----:B------:R-:W1:Y:S02]  /*6bd0*/  @!P0 SYNCS.PHASECHK.TRANS64 P0, [R18+URZ+0x28], R9 ;  /* 0x00002809120085a7 */ /* 0x000e64000800007f */
[----:B-1----:R-:W-:Y:S05]  /*6be0*/  @!P0 BRA `(.L_x_115) ;  /* 0xfffffffc00f08947 */ /* 0x002fea000383ffff */
[----:B------:R-:W-:Y:S05]  /*6bf0*/  BRA `(.L_x_135) ;  /* 0xfffffff000587947 */ /* 0x000fea000383ffff */
.L_x_123:
[----:B------:R-:W-:Y:S01]  /*6c00*/  BSSY B0, `(.L_x_136) ;  /* 0x0000006000007945 */ /* 0x000fe20003800000 */
[----:B------:R-:W-:-:S07]  /*6c10*/  IMAD.MOV.U32 R6, RZ, RZ, -0x1 ;  /* 0xffffffffff067424 */ /* 0x000fce00078e00ff */
[----:B------:R-:W-:Y:S05]  /*6c20*/  WARPSYNC.COLLECTIVE R6, `(.L_x_137) ;  /* 0x00000000060c7348 */ /* 0x000fea0003c00000 */
[----:B------:R-:W-:Y:S02]  /*6c30*/  ELECT P0, UR62, PT ;  /* 0x00000000003e782f */ /* 0x000fe40003800000 */
[----:B------:R-:W-:Y:S01]  /*6c40*/  MOV R6, UR62 ;  /* 0x0000003e00067c02 */ /* 0x000fe20008000f00 */
[----:B------:R-:W-:Y:S10]  /*6c50*/  ENDCOLLECTIVE ;  /* 0x000000000000791b */ /* 0x000ff40003800000 */
.L_x_137:
[----:B------:R-:W-:Y:S05]  /*6c60*/  BSYNC B0 ;  /* 0x0000000000007941 */ /* 0x000fea0003800000 */
.L_x_136:
[----:B------:R-:W-:Y:S05]  /*6c70*/  BRA `(.L_x_138) ;  /* 0xfffffff800a47947 */ /* 0x000fea000383ffff */
.L_x_127:
[----:B0-----:R0:W1:Y:S02]  /*6c80*/  SYNCS.PHASECHK.TRANS64.TRYWAIT P0, [R7+URZ], R4 ;  /* 0x00000004070075a7 */ /* 0x001064000800017f */
[----:B-1----:R-:W-:Y:S05]  /*6c90*/  @!P0 NANOSLEEP.SYNCS 0x989680 ;  /* 0x009896800000895d */ /* 0x002fea0003900000 */
[----:B------:R-:W1:Y:S02]  /*6ca0*/  @!P0 SYNCS.PHASECHK.TRANS64 P0, [R7+URZ], R4 ;  /* 0x00000004070085a7 */ /* 0x000e64000800007f */
[----:B-1----:R-:W-:Y:S05]  /*6cb0*/  @!P0 BRA `(.L_x_127) ;  /* 0xfffffffc00f08947 */ /* 0x002fea000383ffff */
[----:B------:R-:W-:Y:S05]  /*6cc0*/  BRA `(.L_x_139) ;  /* 0xfffffff800e47947 */ /* 0x000fea000383ffff */
.L_x_128:
[----:B0-----:R0:W1:Y:S02]  /*6cd0*/  SYNCS.PHASECHK.TRANS64.TRYWAIT P0, [R8+URZ], R5 ;  /* 0x00000005080075a7 */ /* 0x001064000800017f */
[----:B-1----:R-:W-:Y:S05]  /*6ce0*/  @!P0 NANOSLEEP.SYNCS 0x989680 ;  /* 0x009896800000895d */ /* 0x002fea0003900000 */
[----:B------:R-:W1:Y:S02]  /*6cf0*/  @!P0 SYNCS.PHASECHK.TRANS64 P0, [R8+URZ], R5 ;  /* 0x00000005080085a7 */ /* 0x000e64000800007f */
[----:B-1----:R-:W-:Y:S05]  /*6d00*/  @!P0 BRA `(.L_x_128) ;  /* 0xfffffffc00f08947 */ /* 0x002fea000383ffff */
[----:B------:R-:W-:Y:S05]  /*6d10*/  BRA `(.L_x_140) ;  /* 0xfffffff800f47947 */ /* 0x000fea000383ffff */
.L_x_129:
[----:B0-----:R0:W1:Y:S02]  /*6d20*/  SYNCS.PHASECHK.TRANS64.TRYWAIT P0, [R9+URZ], R4 ;  /* 0x00000004090075a7 */ /* 0x001064000800017f */
[----:B-1----:R-:W-:Y:S05]  /*6d30*/  @!P0 NANOSLEEP.SYNCS 0x989680 ;  /* 0x009896800000895d */ /* 0x002fea0003900000 */
[----:B------:R-:W1:Y:S02]  /*6d40*/  @!P0 SYNCS.PHASECHK.TRANS64 P0, [R9+URZ], R4 ;  /* 0x00000004090085a7 */ /* 0x000e64000800007f */
[----:B-1----:R-:W-:Y:S05]  /*6d50*/  @!P0 BRA `(.L_x_129) ;  /* 0xfffffffc00f08947 */ /* 0x002fea000383ffff */
[----:B------:R-:W-:Y:S05]  /*6d60*/  BRA `(.L_x_141) ;  /* 0xfffffffc00047947 */ /* 0x000fea000383ffff */
.L_x_130:
[----:B0-----:R0:W1:Y:S02]  /*6d70*/  SYNCS.PHASECHK.TRANS64.TRYWAIT P0, [R6+URZ], R5 ;  /* 0x00000005060075a7 */ /* 0x001064000800017f */
[----:B-1----:R-:W-:Y:S05]  /*6d80*/  @!P0 NANOSLEEP.SYNCS 0x989680 ;  /* 0x009896800000895d */ /* 0x002fea0003900000 */
[----:B------:R-:W1:Y:S02]  /*6d90*/  @!P0 SYNCS.PHASECHK.TRANS64 P0, [R6+URZ], R5 ;  /* 0x00000005060085a7 */ /* 0x000e64000800007f */
[----:B-1----:R-:W-:Y:S05]  /*6da0*/  @!P0 BRA `(.L_x_130) ;  /* 0xfffffffc00f08947 */ /* 0x002fea000383ffff */
[----:B------:R-:W-:Y:S05]  /*6db0*/  BRA `(.L_x_142) ;  /* 0xfffffffc000c7947 */ /* 0x000fea000383ffff */
.L_x_143:
[----:B------:R-:W-:-:S00]  /*6dc0*/  BRA `(.L_x_143) ;  /* 0xfffffffc00fc7947 */ /* 0x000fc0000383ffff */
[----:B------:R-:W-:-:S00]  /*6dd0*/  NOP ;  /* 0x0000000000007918 */ /* 0x000fc00000000000 */
        /* <DEDUP_REMOVED lines=10> */
.L_x_144:


//--------------------- .nv.shared._ZN7cutlass13device_kernelINS_4gemm6kernel13GemmUniversalIN4cute5tupleIJiiiiEEENS1_10collective13CollectiveMmaINS1_37MainloopSm90TmaGmmaWarpSpecializedFP8ILi5ENS5_IJNS4_1CILi1EEENSA_ILi2EEESB_EEENS1_35KernelTmaWarpSpecializedCooperativeEEENS5_IJNSA_ILi128EEENSA_ILi64EEESH_EEENS_12float_e5m2_tENS5_IJlSB_lEEESJ_SK_NS4_8TiledMMAINS4_8MMA_AtomIJNS4_4SM904GMMA30MMA_64x64x32_F32E5M2E5M2_SS_TNILNSO_7ScaleInE1ELSQ_1EEEEEENS4_6LayoutINS5_IJSC_SB_SB_EEENS5_IJSB_NSA_ILi0EEESV_EEEEENS5_IJNS4_10UnderscoreESY_SY_EEEEENS4_23SM90_TMA_LOAD_MULTICASTENS4_14ComposedLayoutINS4_7SwizzleILi2ELi4ELi3EEENS4_18smem_ptr_flag_bitsILi8EEENST_INS5_IJNSA_ILi8EEESH_EEENS5_IJSH_SB_EEEEEEEvNS4_8identityENS4_13SM90_TMA_LOADES1B_vS1C_EENS_8epilogue10collective6detail29Sm90TmaWarpSpecializedAdapterINS1G_15DefaultEpilogueISJ_SK_SK_NS1F_6thread17LinearCombinationISJ_Li1EffLNS1K_9ScaleType4KindE0ELNS_15FloatRoundStyleE2ESJ_EENS1_15EpilogueDefaultEEEEEvvEEEEvNT_6ParamsE --------------------------
	.section	.nv.shared._ZN7cutlass13device_kernelINS_4gemm6kernel13GemmUniversalIN4cute5tupleIJiiiiEEENS1_10collective13CollectiveMmaINS1_37MainloopSm90TmaGmmaWarpSpecializedFP8ILi5ENS5_IJNS4_1CILi1EEENSA_ILi2EEESB_EEENS1_35KernelTmaWarpSpecializedCooperativeEEENS5_IJNSA_ILi128EEENSA_ILi64EEESH_EEENS_12float_e5m2_tENS5_IJlSB_lEEESJ_SK_NS4_8TiledMMAINS4_8MMA_AtomIJNS4_4SM904GMMA30MMA_64x64x32_F32E5M2E5M2_SS_TNILNSO_7ScaleInE1ELSQ_1EEEEEENS4_6LayoutINS5_IJSC_SB_SB_EEENS5_IJSB_NSA_ILi0EEESV_EEEEENS5_IJNS4_10UnderscoreESY_SY_EEEEENS4_23SM90_TMA_LOAD_MULTICASTENS4_14ComposedLayoutINS4_7SwizzleILi2ELi4ELi3EEENS4_18smem_ptr_flag_bitsILi8EEENST_INS5_IJNSA_ILi8EEESH_EEENS5_IJSH_SB_EEEEEEEvNS4_8identityENS4_13SM90_TMA_LOADES1B_vS1C_EENS_8epilogue10collective6detail29Sm90TmaWarpSpecializedAdapterINS1G_15DefaultEpilogueISJ_SK_SK_NS1F_6thread17LinearCombinationISJ_Li1EffLNS1K_9ScaleType4KindE0ELNS_15FloatRoundStyleE2ESJ_EENS1_15EpilogueDefaultEEEEEvvEEEEvNT_6ParamsE,"aw",@nobits
	.sectionflags	@""
	.align	16
	.zero		1024


//--------------------- .nv.shared.reserved.0     --------------------------
	.section	.nv.shared.reserved.0,"aw",@nobits
	.weak		__nv_reservedSMEM_offset_0_alias
	.size		__nv_reservedSMEM_offset_0_alias, 0, 0
	.other		__nv_reservedSMEM_offset_0_alias,@"STO_CUDA_RESERVED_SHARED STV_DEFAULT"
__nv_reservedSMEM_offset_0_alias:
	.zero		0


//--------------------- .nv.global                --------------------------
	.section	.nv.global,"aw",@nobits
.nv.global:
	.type		_ZN39_INTERNAL_c006ebdc_4_k_cu_6ab8c9ac_47844cute1_E,@object
	.size		_ZN39_INTERNAL_c006ebdc_4_k_cu_6ab8c9ac_47844cute1_E,(_ZN39_INTERNAL_c006ebdc_4_k_cu_6ab8c9ac_47844cuda3std3__45__cpo6cbeginE - _ZN39_INTERNAL_c006ebdc_4_k_cu_6ab8c9ac_47844cute1_E)
_ZN39_INTERNAL_c006ebdc_4_k_cu_6ab8c9ac_47844cute1_E:
	.zero		1
	.type		_ZN39_INTERNAL_c006ebdc_4_k_cu_6ab8c9ac_47844cuda3std3__45__cpo6cbeginE,@object
	.size		_ZN39_INTERNAL_c006ebdc_4_k_cu_6ab8c9ac_47844cuda3std3__45__cpo6cbeginE,(_ZN39_INTERNAL_c006ebdc_4_k_cu_6ab8c9ac_47844cuda3std3__48in_placeE - _ZN39_INTERNAL_c006ebdc_4_k_cu_6ab8c9ac_47844cuda3std3__45__cpo6cbeginE)
_ZN39_INTERNAL_c006ebdc_4_k_cu_6ab8c9ac_47844cuda3std3__45__cpo6cbeginE:
	.zero		1
	.type		_ZN39_INTERNAL_c006ebdc_4_k_cu_6ab8c9ac_47844cuda3std3__48in_placeE,@object
	.size		_ZN39_INTERNAL_c006ebdc_4_k_cu_6ab8c9ac_47844cuda3std3__48in_placeE,(_ZN39_INTERNAL_c006ebdc_4_k_cu_6ab8c9ac_47844cuda3std6ranges3__45__cpo9iter_moveE - _ZN39_INTERNAL_c006ebdc_4_k_cu_6ab8c9ac_47844cuda3std3__48in_placeE)
_ZN39_INTERNAL_c006ebdc_4_k_cu_6ab8c9ac_47844cuda3std3__48in_placeE:
	.zero		1
	.type		_ZN39_INTERNAL_c006ebdc_4_k_cu_6ab8c9ac_47844cuda3std6ranges3__45__cpo9iter_moveE,@object
	.size		_ZN39_INTERNAL_c006ebdc_4_k_cu_6ab8c9ac_47844cuda3std6ranges3__45__cpo9iter_moveE,(_ZN39_INTERNAL_c006ebdc_4_k_cu_6ab8c9ac_47844cuda3std3__45__cpo5beginE - _ZN39_INTERNAL_c006ebdc_4_k_cu_6ab8c9ac_47844cuda3std6ranges3__45__cpo9iter_moveE)
_ZN39_INTERNAL_c006ebdc_4_k_cu_6ab8c9ac_47844cuda3std6ranges3__45__cpo9iter_moveE:
	.zero		1
	.type		_ZN39_INTERNAL_c006ebdc_4_k_cu_6ab8c9ac_47844cuda3std3__45__cpo5beginE,@object
	.size		_ZN39_INTERNAL_c006ebdc_4_k_cu_6ab8c9ac_47844cuda3std3__45__cpo5beginE,(_ZN39_INTERNAL_c006ebdc_4_k_cu_6ab8c9ac_47844cuda3std3__441_GLOBAL__N__c006ebdc_4_k_cu_6ab8c9ac_47846ignoreE - _ZN39_INTERNAL_c006ebdc_4_k_cu_6ab8c9ac_47844cuda3std3__45__cpo5beginE)
_ZN39_INTERNAL_c006ebdc_4_k_cu_6ab8c9ac_47844cuda3std3__45__cpo5beginE:
	.zero		1
	.type		_ZN39_INTERNAL_c006ebdc_4_k_cu_6ab8c9ac_47844cuda3std3__441_GLOBAL__N__c006ebdc_4_k_cu_6ab8c9ac_47846ignoreE,@object
	.size		_ZN39_INTERNAL_c006ebdc_4_k_cu_6ab8c9ac_47844cuda3std3__441_GLOBAL__N__c006ebdc_4_k_cu_6ab8c9ac_47846ignoreE,(_ZN39_INTERNAL_c006ebdc_4_k_cu_6ab8c9ac_47844cute7productE - _ZN39_INTERNAL_c006ebdc_4_k_cu_6ab8c9ac_47844cuda3std3__441_GLOBAL__N__c006ebdc_4_k_cu_6ab8c9ac_47846ignoreE)
_ZN39_INTERNAL_c006ebdc_4_k_cu_6ab8c9ac_47844cuda3std3__441_GLOBAL__N__c006ebdc_4_k_cu_6ab8c9ac_47846ignoreE:
	.zero		1
	.type		_ZN39_INTERNAL_c006ebdc_4_k_cu_6ab8c9ac_47844cute7productE,@object
	.size		_ZN39_INTERNAL_c006ebdc_4_k_cu_6ab8c9ac_47844cute7productE,(_ZN39_INTERNAL_c006ebdc_4_k_cu_6ab8c9ac_47844cuda3std3__45__cpo3endE - _ZN39_INTERNAL_c006ebdc_4_k_cu_6ab8c9ac_47844cute7productE)
_ZN39_INTERNAL_c006ebdc_4_k_cu_6ab8c9ac_47844cute7productE:
	.zero		1
	.type		_ZN39_INTERNAL_c006ebdc_4_k_cu_6ab8c9ac_47844cuda3std3__45__cpo3endE,@object
	.size		_ZN39_INTERNAL_c006ebdc_4_k_cu_6ab8c9ac_47844cuda3std3__45__cpo3endE,(_ZN39_INTERNAL_c006ebdc_4_k_cu_6ab8c9ac_47844cuda3std3__419piecewise_constructE - _ZN39_INTERNAL_c006ebdc_4_k_cu_6ab8c9ac_47844cuda3std3__45__cpo3endE)
_ZN39_INTERNAL_c006ebdc_4_k_cu_6ab8c9ac_47844cuda3std3__45__cpo3endE:
	.zero		1
	.type		_ZN39_INTERNAL_c006ebdc_4_k_cu_6ab8c9ac_47844cuda3std3__419piecewise_constructE,@object
	.size		_ZN39_INTERNAL_c006ebdc_4_k_cu_6ab8c9ac_47844cuda3std3__419piecewise_constructE,(_ZN39_INTERNAL_c006ebdc_4_k_cu_6ab8c9ac_47844cuda3std3__45__cpo4cendE - _ZN39_INTERNAL_c006ebdc_4_k_cu_6ab8c9ac_47844cuda3std3__419piecewise_constructE)
_ZN39_INTERNAL_c006ebdc_4_k_cu_6ab8c9ac_47844cuda3std3__419piecewise_constructE:
	.zero		1
	.type		_ZN39_INTERNAL_c006ebdc_4_k_cu_6ab8c9ac_47844cuda3std3__45__cpo4cendE,@object
	.size		_ZN39_INTERNAL_c006ebdc_4_k_cu_6ab8c9ac_47844cuda3std3__45__cpo4cendE,(_ZN39_INTERNAL_c006ebdc_4_k_cu_6ab8c9ac_47844cuda3std6ranges3__45__cpo4swapE - _ZN39_INTERNAL_c006ebdc_4_k_cu_6ab8c9ac_47844cuda3std3__45__cpo4cendE)
_ZN39_INTERNAL_c006ebdc_4_k_cu_6ab8c9ac_47844cuda3std3__45__cpo4cendE:
	.zero		1
	.type		_ZN39_INTERNAL_c006ebdc_4_k_cu_6ab8c9ac_47844cuda3std6ranges3__45__cpo4swapE,@object
	.size		_ZN39_INTERNAL_c006ebdc_4_k_cu_6ab8c9ac_47844cuda3std6ranges3__45__cpo4swapE,(.L_7 - _ZN39_INTERNAL_c006ebdc_4_k_cu_6ab8c9ac_47844cuda3std6ranges3__45__cpo4swapE)
_ZN39_INTERNAL_c006ebdc_4_k_cu_6ab8c9ac_47844cuda3std6ranges3__45__cpo4swapE:
	.zero		1
.L_7:


//--------------------- .nv.constant0._ZN7cutlass13device_kernelINS_4gemm6kernel13GemmUniversalIN4cute5tupleIJiiiiEEENS1_10collective13CollectiveMmaINS1_37MainloopSm90TmaGmmaWarpSpecializedFP8ILi5ENS5_IJNS4_1CILi1EEENSA_ILi2EEESB_EEENS1_35KernelTmaWarpSpecializedCooperativeEEENS5_IJNSA_ILi128EEENSA_ILi64EEESH_EEENS_12float_e5m2_tENS5_IJlSB_lEEESJ_SK_NS4_8TiledMMAINS4_8MMA_AtomIJNS4_4SM904GMMA30MMA_64x64x32_F32E5M2E5M2_SS_TNILNSO_7ScaleInE1ELSQ_1EEEEEENS4_6LayoutINS5_IJSC_SB_SB_EEENS5_IJSB_NSA_ILi0EEESV_EEEEENS5_IJNS4_10UnderscoreESY_SY_EEEEENS4_23SM90_TMA_LOAD_MULTICASTENS4_14ComposedLayoutINS4_7SwizzleILi2ELi4ELi3EEENS4_18smem_ptr_flag_bitsILi8EEENST_INS5_IJNSA_ILi8EEESH_EEENS5_IJSH_SB_EEEEEEEvNS4_8identityENS4_13SM90_TMA_LOADES1B_vS1C_EENS_8epilogue10collective6detail29Sm90TmaWarpSpecializedAdapterINS1G_15DefaultEpilogueISJ_SK_SK_NS1F_6thread17LinearCombinationISJ_Li1EffLNS1K_9ScaleType4KindE0ELNS_15FloatRoundStyleE2ESJ_EENS1_15EpilogueDefaultEEEEEvvEEEEvNT_6ParamsE --------------------------
	.section	.nv.constant0._ZN7cutlass13device_kernelINS_4gemm6kernel13GemmUniversalIN4cute5tupleIJiiiiEEENS1_10collective13CollectiveMmaINS1_37MainloopSm90TmaGmmaWarpSpecializedFP8ILi5ENS5_IJNS4_1CILi1EEENSA_ILi2EEESB_EEENS1_35KernelTmaWarpSpecializedCooperativeEEENS5_IJNSA_ILi128EEENSA_ILi64EEESH_EEENS_12float_e5m2_tENS5_IJlSB_lEEESJ_SK_NS4_8TiledMMAINS4_8MMA_AtomIJNS4_4SM904GMMA30MMA_64x64x32_F32E5M2E5M2_SS_TNILNSO_7ScaleInE1ELSQ_1EEEEEENS4_6LayoutINS5_IJSC_SB_SB_EEENS5_IJSB_NSA_ILi0EEESV_EEEEENS5_IJNS4_10UnderscoreESY_SY_EEEEENS4_23SM90_TMA_LOAD_MULTICASTENS4_14ComposedLayoutINS4_7SwizzleILi2ELi4ELi3EEENS4_18smem_ptr_flag_bitsILi8EEENST_INS5_IJNSA_ILi8EEESH_EEENS5_IJSH_SB_EEEEEEEvNS4_8identityENS4_13SM90_TMA_LOADES1B_vS1C_EENS_8epilogue10collective6detail29Sm90TmaWarpSpecializedAdapterINS1G_15DefaultEpilogueISJ_SK_SK_NS1F_6thread17LinearCombinationISJ_Li1EffLNS1K_9ScaleType4KindE0ELNS_15FloatRoundStyleE2ESJ_EENS1_15EpilogueDefaultEEEEEvvEEEEvNT_6ParamsE,"a",@progbits
	.sectionflags	@""
	.align	4
.nv.constant0._ZN7cutlass13device_kernelINS_4gemm6kernel13GemmUniversalIN4cute5tupleIJiiiiEEENS1_10collective13CollectiveMmaINS1_37MainloopSm90TmaGmmaWarpSpecializedFP8ILi5ENS5_IJNS4_1CILi1EEENSA_ILi2EEESB_EEENS1_35KernelTmaWarpSpecializedCooperativeEEENS5_IJNSA_ILi128EEENSA_ILi64EEESH_EEENS_12float_e5m2_tENS5_IJlSB_lEEESJ_SK_NS4_8TiledMMAINS4_8MMA_AtomIJNS4_4SM904GMMA30MMA_64x64x32_F32E5M2E5M2_SS_TNILNSO_7ScaleInE1ELSQ_1EEEEEENS4_6LayoutINS5_IJSC_SB_SB_EEENS5_IJSB_NSA_ILi0EEESV_EEEEENS5_IJNS4_10UnderscoreESY_SY_EEEEENS4_23SM90_TMA_LOAD_MULTICASTENS4_14ComposedLayoutINS4_7SwizzleILi2ELi4ELi3EEENS4_18smem_ptr_flag_bitsILi8EEENST_INS5_IJNSA_ILi8EEESH_EEENS5_IJSH_SB_EEEEEEEvNS4_8identityENS4_13SM90_TMA_LOADES1B_vS1C_EENS_8epilogue10collective6detail29Sm90TmaWarpSpecializedAdapterINS1G_15DefaultEpilogueISJ_SK_SK_NS1F_6thread17LinearCombinationISJ_Li1EffLNS1K_9ScaleType4KindE0ELNS_15FloatRoundStyleE2ESJ_EENS1_15EpilogueDefaultEEEEEvvEEEEvNT_6ParamsE:
	.zero		1664


//--------------------- SYMBOLS --------------------------

	.type		.nv.reservedSmem.offset0,@object
	.size		.nv.reservedSmem.offset0,0x4
